//
// Generated by NVIDIA NVVM Compiler
//
// Compiler Build ID: CL-36424714
// Cuda compilation tools, release 13.0, V13.0.88
// Based on NVVM 20.0.0
//

.version 9.0
.target sm_100
.address_size 64

	// .globl	_Z7prescanIcEvPT_PKS0_i
// _ZZ7prescanIcEvPT_PKS0_iE4temp has been demoted
// _ZZ12prescan_bcaoIcEvPT_PKS0_iE4temp has been demoted
// _ZZ7prescanIsEvPT_PKS0_iE4temp has been demoted
// _ZZ12prescan_bcaoIsEvPT_PKS0_iE4temp has been demoted
// _ZZ7prescanIiEvPT_PKS0_iE4temp has been demoted
// _ZZ12prescan_bcaoIiEvPT_PKS0_iE4temp has been demoted
// _ZZ7prescanIlEvPT_PKS0_iE4temp has been demoted
// _ZZ12prescan_bcaoIlEvPT_PKS0_iE4temp has been demoted

.visible .entry _Z7prescanIcEvPT_PKS0_i(
	.param .u64 .ptr .align 1 _Z7prescanIcEvPT_PKS0_i_param_0,
	.param .u64 .ptr .align 1 _Z7prescanIcEvPT_PKS0_i_param_1,
	.param .u32 _Z7prescanIcEvPT_PKS0_i_param_2
)
{
	.reg .pred 	%p<8>;
	.reg .b16 	%rs<13>;
	.reg .b32 	%r<34>;
	.reg .b32 	%f<4>;
	.reg .b64 	%rd<9>;
	// demoted variable
	.shared .align 1 .b8 _ZZ7prescanIcEvPT_PKS0_iE4temp[512];
	ld.param.u64 	%rd1, [_Z7prescanIcEvPT_PKS0_i_param_0];
	ld.param.u64 	%rd2, [_Z7prescanIcEvPT_PKS0_i_param_1];
	ld.param.u32 	%r15, [_Z7prescanIcEvPT_PKS0_i_param_2];
	cvta.to.global.u64 	%rd3, %rd2;
	mov.u32 	%r1, %tid.x;
	shl.b32 	%r2, %r1, 1;
	cvt.u64.u32 	%rd4, %r2;
	add.s64 	%rd5, %rd3, %rd4;
	ld.global.nc.u8 	%rs1, [%rd5];
	cvt.u16.u8 	%rs2, %rs1;
	mov.u32 	%r17, _ZZ7prescanIcEvPT_PKS0_iE4temp;
	add.s32 	%r3, %r17, %r2;
	st.shared.u8 	[%r3], %rs2;
	or.b32  	%r4, %r2, 1;
	ld.global.nc.u8 	%rs3, [%rd5+1];
	cvt.u16.u8 	%rs4, %rs3;
	st.shared.u8 	[%r3+1], %rs4;
	shr.s32 	%r29, %r15, 1;
	setp.lt.s32 	%p1, %r29, 1;
	mov.b32 	%r31, 1;
	@%p1 bra 	$L__BB0_5;
	mov.b32 	%r31, 1;
$L__BB0_2:
	bar.sync 	0;
	setp.ge.s32 	%p2, %r1, %r29;
	@%p2 bra 	$L__BB0_4;
	mad.lo.s32 	%r20, %r31, %r4, %r17;
	ld.shared.u8 	%rs5, [%r20+-1];
	add.s32 	%r21, %r20, %r31;
	ld.shared.u8 	%rs6, [%r21+-1];
	add.s16 	%rs7, %rs6, %rs5;
	st.shared.u8 	[%r21+-1], %rs7;
$L__BB0_4:
	shl.b32 	%r31, %r31, 1;
	shr.u32 	%r9, %r29, 1;
	setp.gt.u32 	%p3, %r29, 1;
	mov.u32 	%r29, %r9;
	@%p3 bra 	$L__BB0_2;
$L__BB0_5:
	setp.ne.s32 	%p4, %r1, 0;
	@%p4 bra 	$L__BB0_7;
	add.s32 	%r23, %r17, %r15;
	mov.b16 	%rs8, 0;
	st.shared.u8 	[%r23+-1], %rs8;
$L__BB0_7:
	setp.lt.s32 	%p5, %r15, 2;
	@%p5 bra 	$L__BB0_12;
	mov.b32 	%r32, 1;
$L__BB0_9:
	shr.u32 	%r31, %r31, 1;
	bar.sync 	0;
	setp.ge.u32 	%p6, %r1, %r32;
	@%p6 bra 	$L__BB0_11;
	mad.lo.s32 	%r26, %r31, %r4, %r17;
	ld.shared.s8 	%rs9, [%r26+-1];
	cvt.rn.f32.s16 	%f1, %rs9;
	add.s32 	%r27, %r26, %r31;
	ld.shared.s8 	%rs10, [%r27+-1];
	st.shared.u8 	[%r26+-1], %rs10;
	cvt.rn.f32.s16 	%f2, %rs10;
	add.f32 	%f3, %f1, %f2;
	cvt.rzi.s32.f32 	%r28, %f3;
	st.shared.u8 	[%r27+-1], %r28;
$L__BB0_11:
	shl.b32 	%r32, %r32, 1;
	setp.lt.s32 	%p7, %r32, %r15;
	@%p7 bra 	$L__BB0_9;
$L__BB0_12:
	cvta.to.global.u64 	%rd7, %rd1;
	ld.shared.u8 	%rs11, [%r3];
	add.s64 	%rd8, %rd7, %rd4;
	st.global.u8 	[%rd8], %rs11;
	ld.shared.u8 	%rs12, [%r3+1];
	st.global.u8 	[%rd8+1], %rs12;
	ret;

}
	// .globl	_Z12prescan_bcaoIcEvPT_PKS0_i
.visible .entry _Z12prescan_bcaoIcEvPT_PKS0_i(
	.param .u64 .ptr .align 1 _Z12prescan_bcaoIcEvPT_PKS0_i_param_0,
	.param .u64 .ptr .align 1 _Z12prescan_bcaoIcEvPT_PKS0_i_param_1,
	.param .u32 _Z12prescan_bcaoIcEvPT_PKS0_i_param_2
)
{
	.reg .pred 	%p<8>;
	.reg .b16 	%rs<14>;
	.reg .b32 	%r<63>;
	.reg .b64 	%rd<13>;
	// demoted variable
	.shared .align 1 .b8 _ZZ12prescan_bcaoIcEvPT_PKS0_iE4temp[1024];
	ld.param.u64 	%rd1, [_Z12prescan_bcaoIcEvPT_PKS0_i_param_0];
	ld.param.u64 	%rd2, [_Z12prescan_bcaoIcEvPT_PKS0_i_param_1];
	ld.param.u32 	%r17, [_Z12prescan_bcaoIcEvPT_PKS0_i_param_2];
	cvta.to.global.u64 	%rd3, %rd2;
	mov.u32 	%r1, %tid.x;
	shr.u32 	%r19, %r17, 31;
	add.s32 	%r20, %r17, %r19;
	shr.s32 	%r2, %r20, 1;
	add.s32 	%r21, %r2, %r1;
	shr.u32 	%r22, %r1, 5;
	shr.s32 	%r23, %r21, 5;
	cvt.u64.u32 	%rd4, %r1;
	add.s64 	%rd5, %rd3, %rd4;
	ld.global.nc.u8 	%rs1, [%rd5];
	cvt.u16.u8 	%rs2, %rs1;
	add.s32 	%r24, %r22, %r1;
	mov.u32 	%r25, _ZZ12prescan_bcaoIcEvPT_PKS0_iE4temp;
	add.s32 	%r3, %r25, %r24;
	st.shared.u8 	[%r3], %rs2;
	cvt.s64.s32 	%rd6, %r2;
	add.s64 	%rd7, %rd5, %rd6;
	ld.global.nc.u8 	%rs3, [%rd7];
	cvt.u16.u8 	%rs4, %rs3;
	add.s32 	%r26, %r23, %r21;
	add.s32 	%r4, %r25, %r26;
	st.shared.u8 	[%r4], %rs4;
	shr.s32 	%r58, %r17, 1;
	setp.lt.s32 	%p1, %r58, 1;
	mov.b32 	%r60, 1;
	@%p1 bra 	$L__BB1_5;
	shl.b32 	%r28, %r1, 1;
	or.b32  	%r6, %r28, 1;
	mov.b32 	%r60, 1;
$L__BB1_2:
	bar.sync 	0;
	setp.ge.s32 	%p2, %r1, %r58;
	@%p2 bra 	$L__BB1_4;
	mul.lo.s32 	%r29, %r60, %r6;
	add.s32 	%r30, %r29, -1;
	add.s32 	%r31, %r29, %r60;
	add.s32 	%r32, %r30, %r60;
	shr.s32 	%r33, %r30, 5;
	add.s32 	%r34, %r33, %r29;
	shr.s32 	%r35, %r32, 5;
	add.s32 	%r36, %r35, %r31;
	add.s32 	%r38, %r25, %r34;
	ld.shared.u8 	%rs5, [%r38+-1];
	add.s32 	%r39, %r25, %r36;
	ld.shared.u8 	%rs6, [%r39+-1];
	add.s16 	%rs7, %rs6, %rs5;
	st.shared.u8 	[%r39+-1], %rs7;
$L__BB1_4:
	shl.b32 	%r60, %r60, 1;
	shr.u32 	%r10, %r58, 1;
	setp.gt.u32 	%p3, %r58, 1;
	mov.u32 	%r58, %r10;
	@%p3 bra 	$L__BB1_2;
$L__BB1_5:
	setp.ne.s32 	%p4, %r1, 0;
	@%p4 bra 	$L__BB1_7;
	add.s32 	%r40, %r17, -1;
	shr.s32 	%r41, %r40, 5;
	add.s32 	%r42, %r41, %r17;
	add.s32 	%r44, %r25, %r42;
	mov.b16 	%rs8, 0;
	st.shared.u8 	[%r44+-1], %rs8;
$L__BB1_7:
	setp.lt.s32 	%p5, %r17, 2;
	@%p5 bra 	$L__BB1_12;
	shl.b32 	%r46, %r1, 1;
	or.b32  	%r12, %r46, 1;
	mov.b32 	%r61, 1;
$L__BB1_9:
	shr.u32 	%r60, %r60, 1;
	bar.sync 	0;
	setp.ge.u32 	%p6, %r1, %r61;
	@%p6 bra 	$L__BB1_11;
	mul.lo.s32 	%r47, %r60, %r12;
	add.s32 	%r48, %r47, -1;
	add.s32 	%r49, %r47, %r60;
	add.s32 	%r50, %r48, %r60;
	shr.s32 	%r51, %r48, 5;
	add.s32 	%r52, %r51, %r47;
	shr.s32 	%r53, %r50, 5;
	add.s32 	%r54, %r53, %r49;
	add.s32 	%r56, %r25, %r52;
	ld.shared.u8 	%rs9, [%r56+-1];
	add.s32 	%r57, %r25, %r54;
	ld.shared.u8 	%rs10, [%r57+-1];
	st.shared.u8 	[%r56+-1], %rs10;
	add.s16 	%rs11, %rs10, %rs9;
	st.shared.u8 	[%r57+-1], %rs11;
$L__BB1_11:
	shl.b32 	%r61, %r61, 1;
	setp.lt.s32 	%p7, %r61, %r17;
	@%p7 bra 	$L__BB1_9;
$L__BB1_12:
	cvta.to.global.u64 	%rd10, %rd1;
	bar.sync 	0;
	ld.shared.u8 	%rs12, [%r3];
	add.s64 	%rd11, %rd10, %rd4;
	st.global.u8 	[%rd11], %rs12;
	ld.shared.u8 	%rs13, [%r4];
	add.s64 	%rd12, %rd11, %rd6;
	st.global.u8 	[%rd12], %rs13;
	ret;

}
	// .globl	_Z7prescanIsEvPT_PKS0_i
.visible .entry _Z7prescanIsEvPT_PKS0_i(
	.param .u64 .ptr .align 1 _Z7prescanIsEvPT_PKS0_i_param_0,
	.param .u64 .ptr .align 1 _Z7prescanIsEvPT_PKS0_i_param_1,
	.param .u32 _Z7prescanIsEvPT_PKS0_i_param_2
)
{
	.reg .pred 	%p<8>;
	.reg .b16 	%rs<11>;
	.reg .b32 	%r<42>;
	.reg .b32 	%f<4>;
	.reg .b64 	%rd<9>;
	// demoted variable
	.shared .align 2 .b8 _ZZ7prescanIsEvPT_PKS0_iE4temp[1024];
	ld.param.u64 	%rd1, [_Z7prescanIsEvPT_PKS0_i_param_0];
	ld.param.u64 	%rd2, [_Z7prescanIsEvPT_PKS0_i_param_1];
	ld.param.u32 	%r15, [_Z7prescanIsEvPT_PKS0_i_param_2];
	cvta.to.global.u64 	%rd3, %rd2;
	mov.u32 	%r1, %tid.x;
	shl.b32 	%r2, %r1, 1;
	mul.wide.u32 	%rd4, %r2, 2;
	add.s64 	%rd5, %rd3, %rd4;
	ld.global.nc.u16 	%rs1, [%rd5];
	shl.b32 	%r17, %r1, 2;
	mov.u32 	%r18, _ZZ7prescanIsEvPT_PKS0_iE4temp;
	add.s32 	%r3, %r18, %r17;
	st.shared.u16 	[%r3], %rs1;
	or.b32  	%r4, %r2, 1;
	ld.global.nc.u16 	%rs2, [%rd5+2];
	st.shared.u16 	[%r3+2], %rs2;
	shr.s32 	%r37, %r15, 1;
	setp.lt.s32 	%p1, %r37, 1;
	mov.b32 	%r39, 1;
	@%p1 bra 	$L__BB2_5;
	mov.b32 	%r39, 1;
$L__BB2_2:
	bar.sync 	0;
	setp.ge.s32 	%p2, %r1, %r37;
	@%p2 bra 	$L__BB2_4;
	mul.lo.s32 	%r20, %r39, %r4;
	shl.b32 	%r21, %r20, 1;
	add.s32 	%r23, %r18, %r21;
	ld.shared.u16 	%rs3, [%r23+-2];
	shl.b32 	%r24, %r39, 1;
	add.s32 	%r25, %r23, %r24;
	ld.shared.u16 	%rs4, [%r25+-2];
	add.s16 	%rs5, %rs4, %rs3;
	st.shared.u16 	[%r25+-2], %rs5;
$L__BB2_4:
	shl.b32 	%r39, %r39, 1;
	shr.u32 	%r9, %r37, 1;
	setp.gt.u32 	%p3, %r37, 1;
	mov.u32 	%r37, %r9;
	@%p3 bra 	$L__BB2_2;
$L__BB2_5:
	setp.ne.s32 	%p4, %r1, 0;
	@%p4 bra 	$L__BB2_7;
	shl.b32 	%r26, %r15, 1;
	add.s32 	%r28, %r18, %r26;
	mov.b16 	%rs6, 0;
	st.shared.u16 	[%r28+-2], %rs6;
$L__BB2_7:
	setp.lt.s32 	%p5, %r15, 2;
	@%p5 bra 	$L__BB2_12;
	mov.b32 	%r40, 1;
$L__BB2_9:
	shr.u32 	%r13, %r39, 1;
	bar.sync 	0;
	setp.ge.u32 	%p6, %r1, %r40;
	@%p6 bra 	$L__BB2_11;
	mul.lo.s32 	%r30, %r13, %r4;
	shl.b32 	%r31, %r30, 1;
	add.s32 	%r33, %r18, %r31;
	ld.shared.u16 	%rs7, [%r33+-2];
	cvt.rn.f32.s16 	%f1, %rs7;
	and.b32  	%r34, %r39, -2;
	add.s32 	%r35, %r33, %r34;
	ld.shared.u16 	%rs8, [%r35+-2];
	st.shared.u16 	[%r33+-2], %rs8;
	cvt.rn.f32.s16 	%f2, %rs8;
	add.f32 	%f3, %f1, %f2;
	cvt.rzi.s32.f32 	%r36, %f3;
	st.shared.u16 	[%r35+-2], %r36;
$L__BB2_11:
	shl.b32 	%r40, %r40, 1;
	setp.lt.s32 	%p7, %r40, %r15;
	mov.u32 	%r39, %r13;
	@%p7 bra 	$L__BB2_9;
$L__BB2_12:
	cvta.to.global.u64 	%rd6, %rd1;
	ld.shared.u16 	%rs9, [%r3];
	add.s64 	%rd8, %rd6, %rd4;
	st.global.u16 	[%rd8], %rs9;
	ld.shared.u16 	%rs10, [%r3+2];
	st.global.u16 	[%rd8+2], %rs10;
	ret;

}
	// .globl	_Z12prescan_bcaoIsEvPT_PKS0_i
.visible .entry _Z12prescan_bcaoIsEvPT_PKS0_i(
	.param .u64 .ptr .align 1 _Z12prescan_bcaoIsEvPT_PKS0_i_param_0,
	.param .u64 .ptr .align 1 _Z12prescan_bcaoIsEvPT_PKS0_i_param_1,
	.param .u32 _Z12prescan_bcaoIsEvPT_PKS0_i_param_2
)
{
	.reg .pred 	%p<8>;
	.reg .b16 	%rs<12>;
	.reg .b32 	%r<70>;
	.reg .b64 	%rd<13>;
	// demoted variable
	.shared .align 2 .b8 _ZZ12prescan_bcaoIsEvPT_PKS0_iE4temp[2048];
	ld.param.u64 	%rd1, [_Z12prescan_bcaoIsEvPT_PKS0_i_param_0];
	ld.param.u64 	%rd2, [_Z12prescan_bcaoIsEvPT_PKS0_i_param_1];
	ld.param.u32 	%r17, [_Z12prescan_bcaoIsEvPT_PKS0_i_param_2];
	cvta.to.global.u64 	%rd3, %rd2;
	mov.u32 	%r1, %tid.x;
	shr.u32 	%r19, %r17, 31;
	add.s32 	%r20, %r17, %r19;
	shr.s32 	%r2, %r20, 1;
	add.s32 	%r21, %r2, %r1;
	shr.u32 	%r22, %r1, 5;
	shr.s32 	%r23, %r21, 5;
	mul.wide.u32 	%rd4, %r1, 2;
	add.s64 	%rd5, %rd3, %rd4;
	ld.global.nc.u16 	%rs1, [%rd5];
	add.s32 	%r24, %r22, %r1;
	shl.b32 	%r25, %r24, 1;
	mov.u32 	%r26, _ZZ12prescan_bcaoIsEvPT_PKS0_iE4temp;
	add.s32 	%r3, %r26, %r25;
	st.shared.u16 	[%r3], %rs1;
	mul.wide.s32 	%rd6, %r2, 2;
	add.s64 	%rd7, %rd5, %rd6;
	ld.global.nc.u16 	%rs2, [%rd7];
	add.s32 	%r27, %r23, %r21;
	shl.b32 	%r28, %r27, 1;
	add.s32 	%r4, %r26, %r28;
	st.shared.u16 	[%r4], %rs2;
	shr.s32 	%r65, %r17, 1;
	setp.lt.s32 	%p1, %r65, 1;
	mov.b32 	%r67, 1;
	@%p1 bra 	$L__BB3_5;
	shl.b32 	%r30, %r1, 1;
	or.b32  	%r6, %r30, 1;
	mov.b32 	%r67, 1;
$L__BB3_2:
	bar.sync 	0;
	setp.ge.s32 	%p2, %r1, %r65;
	@%p2 bra 	$L__BB3_4;
	mul.lo.s32 	%r31, %r67, %r6;
	add.s32 	%r32, %r31, -1;
	add.s32 	%r33, %r31, %r67;
	add.s32 	%r34, %r32, %r67;
	shr.s32 	%r35, %r32, 5;
	add.s32 	%r36, %r35, %r31;
	shr.s32 	%r37, %r34, 5;
	add.s32 	%r38, %r37, %r33;
	shl.b32 	%r39, %r36, 1;
	add.s32 	%r41, %r26, %r39;
	ld.shared.u16 	%rs3, [%r41+-2];
	shl.b32 	%r42, %r38, 1;
	add.s32 	%r43, %r26, %r42;
	ld.shared.u16 	%rs4, [%r43+-2];
	add.s16 	%rs5, %rs4, %rs3;
	st.shared.u16 	[%r43+-2], %rs5;
$L__BB3_4:
	shl.b32 	%r67, %r67, 1;
	shr.u32 	%r10, %r65, 1;
	setp.gt.u32 	%p3, %r65, 1;
	mov.u32 	%r65, %r10;
	@%p3 bra 	$L__BB3_2;
$L__BB3_5:
	setp.ne.s32 	%p4, %r1, 0;
	@%p4 bra 	$L__BB3_7;
	add.s32 	%r44, %r17, -1;
	shr.s32 	%r45, %r44, 5;
	add.s32 	%r46, %r45, %r17;
	shl.b32 	%r47, %r46, 1;
	add.s32 	%r49, %r26, %r47;
	mov.b16 	%rs6, 0;
	st.shared.u16 	[%r49+-2], %rs6;
$L__BB3_7:
	setp.lt.s32 	%p5, %r17, 2;
	@%p5 bra 	$L__BB3_12;
	shl.b32 	%r51, %r1, 1;
	or.b32  	%r12, %r51, 1;
	mov.b32 	%r68, 1;
$L__BB3_9:
	shr.u32 	%r67, %r67, 1;
	bar.sync 	0;
	setp.ge.u32 	%p6, %r1, %r68;
	@%p6 bra 	$L__BB3_11;
	mul.lo.s32 	%r52, %r67, %r12;
	add.s32 	%r53, %r52, -1;
	add.s32 	%r54, %r52, %r67;
	add.s32 	%r55, %r53, %r67;
	shr.s32 	%r56, %r53, 5;
	add.s32 	%r57, %r56, %r52;
	shr.s32 	%r58, %r55, 5;
	add.s32 	%r59, %r58, %r54;
	shl.b32 	%r60, %r57, 1;
	add.s32 	%r62, %r26, %r60;
	ld.shared.u16 	%rs7, [%r62+-2];
	shl.b32 	%r63, %r59, 1;
	add.s32 	%r64, %r26, %r63;
	ld.shared.u16 	%rs8, [%r64+-2];
	st.shared.u16 	[%r62+-2], %rs8;
	add.s16 	%rs9, %rs8, %rs7;
	st.shared.u16 	[%r64+-2], %rs9;
$L__BB3_11:
	shl.b32 	%r68, %r68, 1;
	setp.lt.s32 	%p7, %r68, %r17;
	@%p7 bra 	$L__BB3_9;
$L__BB3_12:
	cvta.to.global.u64 	%rd8, %rd1;
	bar.sync 	0;
	ld.shared.u16 	%rs10, [%r3];
	add.s64 	%rd10, %rd8, %rd4;
	st.global.u16 	[%rd10], %rs10;
	ld.shared.u16 	%rs11, [%r4];
	add.s64 	%rd12, %rd10, %rd6;
	st.global.u16 	[%rd12], %rs11;
	ret;

}
	// .globl	_Z7prescanIiEvPT_PKS0_i
.visible .entry _Z7prescanIiEvPT_PKS0_i(
	.param .u64 .ptr .align 1 _Z7prescanIiEvPT_PKS0_i_param_0,
	.param .u64 .ptr .align 1 _Z7prescanIiEvPT_PKS0_i_param_1,
	.param .u32 _Z7prescanIiEvPT_PKS0_i_param_2
)
{
	.reg .pred 	%p<8>;
	.reg .b32 	%r<52>;
	.reg .b32 	%f<4>;
	.reg .b64 	%rd<9>;
	// demoted variable
	.shared .align 4 .b8 _ZZ7prescanIiEvPT_PKS0_iE4temp[2048];
	ld.param.u64 	%rd1, [_Z7prescanIiEvPT_PKS0_i_param_0];
	ld.param.u64 	%rd2, [_Z7prescanIiEvPT_PKS0_i_param_1];
	ld.param.u32 	%r15, [_Z7prescanIiEvPT_PKS0_i_param_2];
	cvta.to.global.u64 	%rd3, %rd2;
	mov.u32 	%r1, %tid.x;
	shl.b32 	%r2, %r1, 1;
	mul.wide.u32 	%rd4, %r2, 4;
	add.s64 	%rd5, %rd3, %rd4;
	ld.global.nc.u32 	%r17, [%rd5];
	shl.b32 	%r18, %r1, 3;
	mov.u32 	%r19, _ZZ7prescanIiEvPT_PKS0_iE4temp;
	add.s32 	%r3, %r19, %r18;
	st.shared.u32 	[%r3], %r17;
	or.b32  	%r4, %r2, 1;
	ld.global.nc.u32 	%r20, [%rd5+4];
	st.shared.u32 	[%r3+4], %r20;
	shr.s32 	%r47, %r15, 1;
	setp.lt.s32 	%p1, %r47, 1;
	mov.b32 	%r49, 1;
	@%p1 bra 	$L__BB4_5;
	mov.b32 	%r49, 1;
$L__BB4_2:
	bar.sync 	0;
	setp.ge.s32 	%p2, %r1, %r47;
	@%p2 bra 	$L__BB4_4;
	mul.lo.s32 	%r22, %r49, %r4;
	shl.b32 	%r23, %r22, 2;
	add.s32 	%r25, %r19, %r23;
	ld.shared.u32 	%r26, [%r25+-4];
	shl.b32 	%r27, %r49, 2;
	add.s32 	%r28, %r25, %r27;
	ld.shared.u32 	%r29, [%r28+-4];
	add.s32 	%r30, %r29, %r26;
	st.shared.u32 	[%r28+-4], %r30;
$L__BB4_4:
	shl.b32 	%r49, %r49, 1;
	shr.u32 	%r9, %r47, 1;
	setp.gt.u32 	%p3, %r47, 1;
	mov.u32 	%r47, %r9;
	@%p3 bra 	$L__BB4_2;
$L__BB4_5:
	setp.ne.s32 	%p4, %r1, 0;
	@%p4 bra 	$L__BB4_7;
	shl.b32 	%r31, %r15, 2;
	add.s32 	%r33, %r19, %r31;
	mov.b32 	%r34, 0;
	st.shared.u32 	[%r33+-4], %r34;
$L__BB4_7:
	setp.lt.s32 	%p5, %r15, 2;
	@%p5 bra 	$L__BB4_12;
	mov.b32 	%r50, 1;
$L__BB4_9:
	shr.u32 	%r49, %r49, 1;
	bar.sync 	0;
	setp.ge.u32 	%p6, %r1, %r50;
	@%p6 bra 	$L__BB4_11;
	mul.lo.s32 	%r36, %r49, %r4;
	shl.b32 	%r37, %r36, 2;
	add.s32 	%r39, %r19, %r37;
	ld.shared.u32 	%r40, [%r39+-4];
	cvt.rn.f32.s32 	%f1, %r40;
	shl.b32 	%r41, %r49, 2;
	add.s32 	%r42, %r39, %r41;
	ld.shared.u32 	%r43, [%r42+-4];
	st.shared.u32 	[%r39+-4], %r43;
	cvt.rn.f32.s32 	%f2, %r43;
	add.f32 	%f3, %f1, %f2;
	cvt.rzi.s32.f32 	%r44, %f3;
	st.shared.u32 	[%r42+-4], %r44;
$L__BB4_11:
	shl.b32 	%r50, %r50, 1;
	setp.lt.s32 	%p7, %r50, %r15;
	@%p7 bra 	$L__BB4_9;
$L__BB4_12:
	cvta.to.global.u64 	%rd6, %rd1;
	ld.shared.u32 	%r45, [%r3];
	add.s64 	%rd8, %rd6, %rd4;
	st.global.u32 	[%rd8], %r45;
	ld.shared.u32 	%r46, [%r3+4];
	st.global.u32 	[%rd8+4], %r46;
	ret;

}
	// .globl	_Z12prescan_bcaoIiEvPT_PKS0_i
.visible .entry _Z12prescan_bcaoIiEvPT_PKS0_i(
	.param .u64 .ptr .align 1 _Z12prescan_bcaoIiEvPT_PKS0_i_param_0,
	.param .u64 .ptr .align 1 _Z12prescan_bcaoIiEvPT_PKS0_i_param_1,
	.param .u32 _Z12prescan_bcaoIiEvPT_PKS0_i_param_2
)
{
	.reg .pred 	%p<8>;
	.reg .b32 	%r<81>;
	.reg .b64 	%rd<13>;
	// demoted variable
	.shared .align 4 .b8 _ZZ12prescan_bcaoIiEvPT_PKS0_iE4temp[4096];
	ld.param.u64 	%rd1, [_Z12prescan_bcaoIiEvPT_PKS0_i_param_0];
	ld.param.u64 	%rd2, [_Z12prescan_bcaoIiEvPT_PKS0_i_param_1];
	ld.param.u32 	%r17, [_Z12prescan_bcaoIiEvPT_PKS0_i_param_2];
	cvta.to.global.u64 	%rd3, %rd2;
	mov.u32 	%r1, %tid.x;
	shr.u32 	%r19, %r17, 31;
	add.s32 	%r20, %r17, %r19;
	shr.s32 	%r2, %r20, 1;
	add.s32 	%r21, %r2, %r1;
	shr.u32 	%r22, %r1, 5;
	shr.s32 	%r23, %r21, 5;
	mul.wide.u32 	%rd4, %r1, 4;
	add.s64 	%rd5, %rd3, %rd4;
	ld.global.nc.u32 	%r24, [%rd5];
	add.s32 	%r25, %r22, %r1;
	shl.b32 	%r26, %r25, 2;
	mov.u32 	%r27, _ZZ12prescan_bcaoIiEvPT_PKS0_iE4temp;
	add.s32 	%r3, %r27, %r26;
	st.shared.u32 	[%r3], %r24;
	mul.wide.s32 	%rd6, %r2, 4;
	add.s64 	%rd7, %rd5, %rd6;
	ld.global.nc.u32 	%r28, [%rd7];
	add.s32 	%r29, %r23, %r21;
	shl.b32 	%r30, %r29, 2;
	add.s32 	%r4, %r27, %r30;
	st.shared.u32 	[%r4], %r28;
	shr.s32 	%r76, %r17, 1;
	setp.lt.s32 	%p1, %r76, 1;
	mov.b32 	%r78, 1;
	@%p1 bra 	$L__BB5_5;
	shl.b32 	%r32, %r1, 1;
	or.b32  	%r6, %r32, 1;
	mov.b32 	%r78, 1;
$L__BB5_2:
	bar.sync 	0;
	setp.ge.s32 	%p2, %r1, %r76;
	@%p2 bra 	$L__BB5_4;
	mul.lo.s32 	%r33, %r78, %r6;
	add.s32 	%r34, %r33, -1;
	add.s32 	%r35, %r33, %r78;
	add.s32 	%r36, %r34, %r78;
	shr.s32 	%r37, %r34, 5;
	add.s32 	%r38, %r37, %r33;
	shr.s32 	%r39, %r36, 5;
	add.s32 	%r40, %r39, %r35;
	shl.b32 	%r41, %r38, 2;
	add.s32 	%r43, %r27, %r41;
	ld.shared.u32 	%r44, [%r43+-4];
	shl.b32 	%r45, %r40, 2;
	add.s32 	%r46, %r27, %r45;
	ld.shared.u32 	%r47, [%r46+-4];
	add.s32 	%r48, %r47, %r44;
	st.shared.u32 	[%r46+-4], %r48;
$L__BB5_4:
	shl.b32 	%r78, %r78, 1;
	shr.u32 	%r10, %r76, 1;
	setp.gt.u32 	%p3, %r76, 1;
	mov.u32 	%r76, %r10;
	@%p3 bra 	$L__BB5_2;
$L__BB5_5:
	setp.ne.s32 	%p4, %r1, 0;
	@%p4 bra 	$L__BB5_7;
	add.s32 	%r49, %r17, -1;
	shr.s32 	%r50, %r49, 5;
	add.s32 	%r51, %r50, %r17;
	shl.b32 	%r52, %r51, 2;
	add.s32 	%r54, %r27, %r52;
	mov.b32 	%r55, 0;
	st.shared.u32 	[%r54+-4], %r55;
$L__BB5_7:
	setp.lt.s32 	%p5, %r17, 2;
	@%p5 bra 	$L__BB5_12;
	shl.b32 	%r57, %r1, 1;
	or.b32  	%r12, %r57, 1;
	mov.b32 	%r79, 1;
$L__BB5_9:
	shr.u32 	%r78, %r78, 1;
	bar.sync 	0;
	setp.ge.u32 	%p6, %r1, %r79;
	@%p6 bra 	$L__BB5_11;
	mul.lo.s32 	%r58, %r78, %r12;
	add.s32 	%r59, %r58, -1;
	add.s32 	%r60, %r58, %r78;
	add.s32 	%r61, %r59, %r78;
	shr.s32 	%r62, %r59, 5;
	add.s32 	%r63, %r62, %r58;
	shr.s32 	%r64, %r61, 5;
	add.s32 	%r65, %r64, %r60;
	shl.b32 	%r66, %r63, 2;
	add.s32 	%r68, %r27, %r66;
	ld.shared.u32 	%r69, [%r68+-4];
	shl.b32 	%r70, %r65, 2;
	add.s32 	%r71, %r27, %r70;
	ld.shared.u32 	%r72, [%r71+-4];
	st.shared.u32 	[%r68+-4], %r72;
	add.s32 	%r73, %r72, %r69;
	st.shared.u32 	[%r71+-4], %r73;
$L__BB5_11:
	shl.b32 	%r79, %r79, 1;
	setp.lt.s32 	%p7, %r79, %r17;
	@%p7 bra 	$L__BB5_9;
$L__BB5_12:
	cvta.to.global.u64 	%rd8, %rd1;
	bar.sync 	0;
	ld.shared.u32 	%r74, [%r3];
	add.s64 	%rd10, %rd8, %rd4;
	st.global.u32 	[%rd10], %r74;
	ld.shared.u32 	%r75, [%r4];
	add.s64 	%rd12, %rd10, %rd6;
	st.global.u32 	[%rd12], %r75;
	ret;

}
	// .globl	_Z7prescanIlEvPT_PKS0_i
.visible .entry _Z7prescanIlEvPT_PKS0_i(
	.param .u64 .ptr .align 1 _Z7prescanIlEvPT_PKS0_i_param_0,
	.param .u64 .ptr .align 1 _Z7prescanIlEvPT_PKS0_i_param_1,
	.param .u32 _Z7prescanIlEvPT_PKS0_i_param_2
)
{
	.reg .pred 	%p<8>;
	.reg .b32 	%r<41>;
	.reg .b32 	%f<4>;
	.reg .b64 	%rd<20>;
	// demoted variable
	.shared .align 8 .b8 _ZZ7prescanIlEvPT_PKS0_iE4temp[4096];
	ld.param.u64 	%rd1, [_Z7prescanIlEvPT_PKS0_i_param_0];
	ld.param.u64 	%rd2, [_Z7prescanIlEvPT_PKS0_i_param_1];
	ld.param.u32 	%r15, [_Z7prescanIlEvPT_PKS0_i_param_2];
	cvta.to.global.u64 	%rd3, %rd2;
	mov.u32 	%r1, %tid.x;
	shl.b32 	%r2, %r1, 1;
	mul.wide.u32 	%rd4, %r2, 8;
	add.s64 	%rd5, %rd3, %rd4;
	ld.global.nc.u64 	%rd6, [%rd5];
	shl.b32 	%r17, %r1, 4;
	mov.u32 	%r18, _ZZ7prescanIlEvPT_PKS0_iE4temp;
	add.s32 	%r3, %r18, %r17;
	st.shared.u64 	[%r3], %rd6;
	or.b32  	%r4, %r2, 1;
	ld.global.nc.u64 	%rd7, [%rd5+8];
	st.shared.u64 	[%r3+8], %rd7;
	shr.s32 	%r36, %r15, 1;
	setp.lt.s32 	%p1, %r36, 1;
	mov.b32 	%r38, 1;
	@%p1 bra 	$L__BB6_5;
	mov.b32 	%r38, 1;
$L__BB6_2:
	bar.sync 	0;
	setp.ge.s32 	%p2, %r1, %r36;
	@%p2 bra 	$L__BB6_4;
	mul.lo.s32 	%r20, %r38, %r4;
	shl.b32 	%r21, %r20, 3;
	add.s32 	%r23, %r18, %r21;
	ld.shared.u64 	%rd8, [%r23+-8];
	shl.b32 	%r24, %r38, 3;
	add.s32 	%r25, %r23, %r24;
	ld.shared.u64 	%rd9, [%r25+-8];
	add.s64 	%rd10, %rd9, %rd8;
	st.shared.u64 	[%r25+-8], %rd10;
$L__BB6_4:
	shl.b32 	%r38, %r38, 1;
	shr.u32 	%r9, %r36, 1;
	setp.gt.u32 	%p3, %r36, 1;
	mov.u32 	%r36, %r9;
	@%p3 bra 	$L__BB6_2;
$L__BB6_5:
	setp.ne.s32 	%p4, %r1, 0;
	@%p4 bra 	$L__BB6_7;
	shl.b32 	%r26, %r15, 3;
	add.s32 	%r28, %r18, %r26;
	mov.b64 	%rd11, 0;
	st.shared.u64 	[%r28+-8], %rd11;
$L__BB6_7:
	setp.lt.s32 	%p5, %r15, 2;
	@%p5 bra 	$L__BB6_12;
	mov.b32 	%r39, 1;
$L__BB6_9:
	shr.u32 	%r38, %r38, 1;
	bar.sync 	0;
	setp.ge.u32 	%p6, %r1, %r39;
	@%p6 bra 	$L__BB6_11;
	mul.lo.s32 	%r30, %r38, %r4;
	shl.b32 	%r31, %r30, 3;
	add.s32 	%r33, %r18, %r31;
	ld.shared.u64 	%rd12, [%r33+-8];
	cvt.rn.f32.s64 	%f1, %rd12;
	shl.b32 	%r34, %r38, 3;
	add.s32 	%r35, %r33, %r34;
	ld.shared.u64 	%rd13, [%r35+-8];
	st.shared.u64 	[%r33+-8], %rd13;
	cvt.rn.f32.s64 	%f2, %rd13;
	add.f32 	%f3, %f1, %f2;
	cvt.rzi.s64.f32 	%rd14, %f3;
	st.shared.u64 	[%r35+-8], %rd14;
$L__BB6_11:
	shl.b32 	%r39, %r39, 1;
	setp.lt.s32 	%p7, %r39, %r15;
	@%p7 bra 	$L__BB6_9;
$L__BB6_12:
	cvta.to.global.u64 	%rd15, %rd1;
	ld.shared.u64 	%rd16, [%r3];
	add.s64 	%rd18, %rd15, %rd4;
	st.global.u64 	[%rd18], %rd16;
	ld.shared.u64 	%rd19, [%r3+8];
	st.global.u64 	[%rd18+8], %rd19;
	ret;

}
	// .globl	_Z12prescan_bcaoIlEvPT_PKS0_i
.visible .entry _Z12prescan_bcaoIlEvPT_PKS0_i(
	.param .u64 .ptr .align 1 _Z12prescan_bcaoIlEvPT_PKS0_i_param_0,
	.param .u64 .ptr .align 1 _Z12prescan_bcaoIlEvPT_PKS0_i_param_1,
	.param .u32 _Z12prescan_bcaoIlEvPT_PKS0_i_param_2
)
{
	.reg .pred 	%p<8>;
	.reg .b32 	%r<70>;
	.reg .b64 	%rd<24>;
	// demoted variable
	.shared .align 8 .b8 _ZZ12prescan_bcaoIlEvPT_PKS0_iE4temp[8192];
	ld.param.u64 	%rd1, [_Z12prescan_bcaoIlEvPT_PKS0_i_param_0];
	ld.param.u64 	%rd2, [_Z12prescan_bcaoIlEvPT_PKS0_i_param_1];
	ld.param.u32 	%r17, [_Z12prescan_bcaoIlEvPT_PKS0_i_param_2];
	cvta.to.global.u64 	%rd3, %rd2;
	mov.u32 	%r1, %tid.x;
	shr.u32 	%r19, %r17, 31;
	add.s32 	%r20, %r17, %r19;
	shr.s32 	%r2, %r20, 1;
	add.s32 	%r21, %r2, %r1;
	shr.u32 	%r22, %r1, 5;
	shr.s32 	%r23, %r21, 5;
	mul.wide.u32 	%rd4, %r1, 8;
	add.s64 	%rd5, %rd3, %rd4;
	ld.global.nc.u64 	%rd6, [%rd5];
	add.s32 	%r24, %r22, %r1;
	shl.b32 	%r25, %r24, 3;
	mov.u32 	%r26, _ZZ12prescan_bcaoIlEvPT_PKS0_iE4temp;
	add.s32 	%r3, %r26, %r25;
	st.shared.u64 	[%r3], %rd6;
	mul.wide.s32 	%rd7, %r2, 8;
	add.s64 	%rd8, %rd5, %rd7;
	ld.global.nc.u64 	%rd9, [%rd8];
	add.s32 	%r27, %r23, %r21;
	shl.b32 	%r28, %r27, 3;
	add.s32 	%r4, %r26, %r28;
	st.shared.u64 	[%r4], %rd9;
	shr.s32 	%r65, %r17, 1;
	setp.lt.s32 	%p1, %r65, 1;
	mov.b32 	%r67, 1;
	@%p1 bra 	$L__BB7_5;
	shl.b32 	%r30, %r1, 1;
	or.b32  	%r6, %r30, 1;
	mov.b32 	%r67, 1;
$L__BB7_2:
	bar.sync 	0;
	setp.ge.s32 	%p2, %r1, %r65;
	@%p2 bra 	$L__BB7_4;
	mul.lo.s32 	%r31, %r67, %r6;
	add.s32 	%r32, %r31, -1;
	add.s32 	%r33, %r31, %r67;
	add.s32 	%r34, %r32, %r67;
	shr.s32 	%r35, %r32, 5;
	add.s32 	%r36, %r35, %r31;
	shr.s32 	%r37, %r34, 5;
	add.s32 	%r38, %r37, %r33;
	shl.b32 	%r39, %r36, 3;
	add.s32 	%r41, %r26, %r39;
	ld.shared.u64 	%rd10, [%r41+-8];
	shl.b32 	%r42, %r38, 3;
	add.s32 	%r43, %r26, %r42;
	ld.shared.u64 	%rd11, [%r43+-8];
	add.s64 	%rd12, %rd11, %rd10;
	st.shared.u64 	[%r43+-8], %rd12;
$L__BB7_4:
	shl.b32 	%r67, %r67, 1;
	shr.u32 	%r10, %r65, 1;
	setp.gt.u32 	%p3, %r65, 1;
	mov.u32 	%r65, %r10;
	@%p3 bra 	$L__BB7_2;
$L__BB7_5:
	setp.ne.s32 	%p4, %r1, 0;
	@%p4 bra 	$L__BB7_7;
	add.s32 	%r44, %r17, -1;
	shr.s32 	%r45, %r44, 5;
	add.s32 	%r46, %r45, %r17;
	shl.b32 	%r47, %r46, 3;
	add.s32 	%r49, %r26, %r47;
	mov.b64 	%rd13, 0;
	st.shared.u64 	[%r49+-8], %rd13;
$L__BB7_7:
	setp.lt.s32 	%p5, %r17, 2;
	@%p5 bra 	$L__BB7_12;
	shl.b32 	%r51, %r1, 1;
	or.b32  	%r12, %r51, 1;
	mov.b32 	%r68, 1;
$L__BB7_9:
	shr.u32 	%r67, %r67, 1;
	bar.sync 	0;
	setp.ge.u32 	%p6, %r1, %r68;
	@%p6 bra 	$L__BB7_11;
	mul.lo.s32 	%r52, %r67, %r12;
	add.s32 	%r53, %r52, -1;
	add.s32 	%r54, %r52, %r67;
	add.s32 	%r55, %r53, %r67;
	shr.s32 	%r56, %r53, 5;
	add.s32 	%r57, %r56, %r52;
	shr.s32 	%r58, %r55, 5;
	add.s32 	%r59, %r58, %r54;
	shl.b32 	%r60, %r57, 3;
	add.s32 	%r62, %r26, %r60;
	ld.shared.u64 	%rd14, [%r62+-8];
	shl.b32 	%r63, %r59, 3;
	add.s32 	%r64, %r26, %r63;
	ld.shared.u64 	%rd15, [%r64+-8];
	st.shared.u64 	[%r62+-8], %rd15;
	add.s64 	%rd16, %rd15, %rd14;
	st.shared.u64 	[%r64+-8], %rd16;
$L__BB7_11:
	shl.b32 	%r68, %r68, 1;
	setp.lt.s32 	%p7, %r68, %r17;
	@%p7 bra 	$L__BB7_9;
$L__BB7_12:
	cvta.to.global.u64 	%rd17, %rd1;
	bar.sync 	0;
	ld.shared.u64 	%rd18, [%r3];
	add.s64 	%rd20, %rd17, %rd4;
	st.global.u64 	[%rd20], %rd18;
	ld.shared.u64 	%rd21, [%r4];
	add.s64 	%rd23, %rd20, %rd7;
	st.global.u64 	[%rd23], %rd21;
	ret;

}


// ===== COMPILED SASS (sm_100) =====

	.target	sm_100

	.elftype	@"ET_EXEC"


//--------------------- .note.nv.tkinfo           --------------------------
	.section	.note.nv.tkinfo,"",@"SHT_NOTE"
	.sectionflags	@"SHF_NOTE_NV_TKINFO"
	.tkinfo
        /*0018*/ 	.word	0x00000002
        /*0030*/ 	.string	""
        /*0030*/ 	.string	"ptxas"
        /*0030*/ 	.string	"Cuda compilation tools, release 13.0, V13.0.88"
        /*0030*/ 	.string	"Build cuda_13.0.r13.0/compiler.36424714_0"
        /*0030*/ 	.string	"-arch sm_100 -m 64 "



//--------------------- .note.nv.cuinfo           --------------------------
	.section	.note.nv.cuinfo,"",@"SHT_NOTE"
	.sectionflags	@"SHF_NOTE_NV_CUINFO"
        /*0018*/ 	.short	0x0002
        /*001a*/ 	.short	0x0064
        /*001c*/ 	.short	0x0082
	.zero		2


//--------------------- .nv.info                  --------------------------
	.section	.nv.info,"",@"SHT_CUDA_INFO"
	.align	4


	//----- nvinfo : EIATTR_REGCOUNT
	.align		4
        /*0000*/ 	.byte	0x04, 0x2f
        /*0002*/ 	.short	(.L_1 - .L_0)
	.align		4
.L_0:
        /*0004*/ 	.word	index@(_Z7prescanIcEvPT_PKS0_i)
        /*0008*/ 	.word	0x0000000c


	//----- nvinfo : EIATTR_FRAME_SIZE
	.align		4
.L_1:
        /*000c*/ 	.byte	0x04, 0x11
        /*000e*/ 	.short	(.L_3 - .L_2)
	.align		4
.L_2:
        /*0010*/ 	.word	index@(_Z7prescanIcEvPT_PKS0_i)
        /*0014*/ 	.word	0x00000000


	//----- nvinfo : EIATTR_REGCOUNT
	.align		4
.L_3:
        /*0018*/ 	.byte	0x04, 0x2f
        /*001a*/ 	.short	(.L_5 - .L_4)
	.align		4
.L_4:
        /*001c*/ 	.word	index@(_Z12prescan_bcaoIcEvPT_PKS0_i)
        /*0020*/ 	.word	0x0000000c


	//----- nvinfo : EIATTR_FRAME_SIZE
	.align		4
.L_5:
        /*0024*/ 	.byte	0x04, 0x11
        /*0026*/ 	.short	(.L_7 - .L_6)
	.align		4
.L_6:
        /*0028*/ 	.word	index@(_Z12prescan_bcaoIcEvPT_PKS0_i)
        /*002c*/ 	.word	0x00000000


	//----- nvinfo : EIATTR_REGCOUNT
	.align		4
.L_7:
        /*0030*/ 	.byte	0x04, 0x2f
        /*0032*/ 	.short	(.L_9 - .L_8)
	.align		4
.L_8:
        /*0034*/ 	.word	index@(_Z7prescanIsEvPT_PKS0_i)
        /*0038*/ 	.word	0x0000000c


	//----- nvinfo : EIATTR_FRAME_SIZE
	.align		4
.L_9:
        /*003c*/ 	.byte	0x04, 0x11
        /*003e*/ 	.short	(.L_11 - .L_10)
	.align		4
.L_10:
        /*0040*/ 	.word	index@(_Z7prescanIsEvPT_PKS0_i)
        /*0044*/ 	.word	0x00000000


	//----- nvinfo : EIATTR_REGCOUNT
	.align		4
.L_11:
        /*0048*/ 	.byte	0x04, 0x2f
        /*004a*/ 	.short	(.L_13 - .L_12)
	.align		4
.L_12:
        /*004c*/ 	.word	index@(_Z12prescan_bcaoIsEvPT_PKS0_i)
        /*0050*/ 	.word	0x0000000e


	//----- nvinfo : EIATTR_FRAME_SIZE
	.align		4
.L_13:
        /*0054*/ 	.byte	0x04, 0x11
        /*0056*/ 	.short	(.L_15 - .L_14)
	.align		4
.L_14:
        /*0058*/ 	.word	index@(_Z12prescan_bcaoIsEvPT_PKS0_i)
        /*005c*/ 	.word	0x00000000


	//----- nvinfo : EIATTR_REGCOUNT
	.align		4
.L_15:
        /*0060*/ 	.byte	0x04, 0x2f
        /*0062*/ 	.short	(.L_17 - .L_16)
	.align		4
.L_16:
        /*0064*/ 	.word	index@(_Z7prescanIiEvPT_PKS0_i)
        /*0068*/ 	.word	0x0000000e


	//----- nvinfo : EIATTR_FRAME_SIZE
	.align		4
.L_17:
        /*006c*/ 	.byte	0x04, 0x11
        /*006e*/ 	.short	(.L_19 - .L_18)
	.align		4
.L_18:
        /*0070*/ 	.word	index@(_Z7prescanIiEvPT_PKS0_i)
        /*0074*/ 	.word	0x00000000


	//----- nvinfo : EIATTR_REGCOUNT
	.align		4
.L_19:
        /*0078*/ 	.byte	0x04, 0x2f
        /*007a*/ 	.short	(.L_21 - .L_20)
	.align		4
.L_20:
        /*007c*/ 	.word	index@(_Z12prescan_bcaoIiEvPT_PKS0_i)
        /*0080*/ 	.word	0x0000000e


	//----- nvinfo : EIATTR_FRAME_SIZE
	.align		4
.L_21:
        /*0084*/ 	.byte	0x04, 0x11
        /*0086*/ 	.short	(.L_23 - .L_22)
	.align		4
.L_22:
        /*0088*/ 	.word	index@(_Z12prescan_bcaoIiEvPT_PKS0_i)
        /*008c*/ 	.word	0x00000000


	//----- nvinfo : EIATTR_REGCOUNT
	.align		4
.L_23:
        /*0090*/ 	.byte	0x04, 0x2f
        /*0092*/ 	.short	(.L_25 - .L_24)
	.align		4
.L_24:
        /*0094*/ 	.word	index@(_Z7prescanIlEvPT_PKS0_i)
        /*0098*/ 	.word	0x00000012


	//----- nvinfo : EIATTR_FRAME_SIZE
	.align		4
.L_25:
        /*009c*/ 	.byte	0x04, 0x11
        /*009e*/ 	.short	(.L_27 - .L_26)
	.align		4
.L_26:
        /*00a0*/ 	.word	index@(_Z7prescanIlEvPT_PKS0_i)
        /*00a4*/ 	.word	0x00000000


	//----- nvinfo : EIATTR_REGCOUNT
	.align		4
.L_27:
        /*00a8*/ 	.byte	0x04, 0x2f
        /*00aa*/ 	.short	(.L_29 - .L_28)
	.align		4
.L_28:
        /*00ac*/ 	.word	index@(_Z12prescan_bcaoIlEvPT_PKS0_i)
        /*00b0*/ 	.word	0x0000000f


	//----- nvinfo : EIATTR_FRAME_SIZE
	.align		4
.L_29:
        /*00b4*/ 	.byte	0x04, 0x11
        /*00b6*/ 	.short	(.L_31 - .L_30)
	.align		4
.L_30:
        /*00b8*/ 	.word	index@(_Z12prescan_bcaoIlEvPT_PKS0_i)
        /*00bc*/ 	.word	0x00000000


	//----- nvinfo : EIATTR_MIN_STACK_SIZE
	.align		4
.L_31:
        /*00c0*/ 	.byte	0x04, 0x12
        /*00c2*/ 	.short	(.L_33 - .L_32)
	.align		4
.L_32:
        /*00c4*/ 	.word	index@(_Z12prescan_bcaoIlEvPT_PKS0_i)
        /*00c8*/ 	.word	0x00000000


	//----- nvinfo : EIATTR_MIN_STACK_SIZE
	.align		4
.L_33:
        /*00cc*/ 	.byte	0x04, 0x12
        /*00ce*/ 	.short	(.L_35 - .L_34)
	.align		4
.L_34:
        /*00d0*/ 	.word	index@(_Z7prescanIlEvPT_PKS0_i)
        /*00d4*/ 	.word	0x00000000


	//----- nvinfo : EIATTR_MIN_STACK_SIZE
	.align		4
.L_35:
        /*00d8*/ 	.byte	0x04, 0x12
        /*00da*/ 	.short	(.L_37 - .L_36)
	.align		4
.L_36:
        /*00dc*/ 	.word	index@(_Z12prescan_bcaoIiEvPT_PKS0_i)
        /*00e0*/ 	.word	0x00000000


	//----- nvinfo : EIATTR_MIN_STACK_SIZE
	.align		4
.L_37:
        /*00e4*/ 	.byte	0x04, 0x12
        /*00e6*/ 	.short	(.L_39 - .L_38)
	.align		4
.L_38:
        /*00e8*/ 	.word	index@(_Z7prescanIiEvPT_PKS0_i)
        /*00ec*/ 	.word	0x00000000


	//----- nvinfo : EIATTR_MIN_STACK_SIZE
	.align		4
.L_39:
        /*00f0*/ 	.byte	0x04, 0x12
        /*00f2*/ 	.short	(.L_41 - .L_40)
	.align		4
.L_40:
        /*00f4*/ 	.word	index@(_Z12prescan_bcaoIsEvPT_PKS0_i)
        /*00f8*/ 	.word	0x00000000


	//----- nvinfo : EIATTR_MIN_STACK_SIZE
	.align		4
.L_41:
        /*00fc*/ 	.byte	0x04, 0x12
        /*00fe*/ 	.short	(.L_43 - .L_42)
	.align		4
.L_42:
        /*0100*/ 	.word	index@(_Z7prescanIsEvPT_PKS0_i)
        /*0104*/ 	.word	0x00000000


	//----- nvinfo : EIATTR_MIN_STACK_SIZE
	.align		4
.L_43:
        /*0108*/ 	.byte	0x04, 0x12
        /*010a*/ 	.short	(.L_45 - .L_44)
	.align		4
.L_44:
        /*010c*/ 	.word	index@(_Z12prescan_bcaoIcEvPT_PKS0_i)
        /*0110*/ 	.word	0x00000000


	//----- nvinfo : EIATTR_MIN_STACK_SIZE
	.align		4
.L_45:
        /*0114*/ 	.byte	0x04, 0x12
        /*0116*/ 	.short	(.L_47 - .L_46)
	.align		4
.L_46:
        /*0118*/ 	.word	index@(_Z7prescanIcEvPT_PKS0_i)
        /*011c*/ 	.word	0x00000000
.L_47:


//--------------------- .nv.compat                --------------------------
	.section	.nv.compat,"",@"SHT_CUDA_COMPAT_INFO"
	.align	4
        /*0000*/ 	.byte	0x02, 0x09, 0x00, 0x00, 0x02, 0x02, 0x01, 0x00, 0x02, 0x05, 0x05, 0x00, 0x03, 0x07, 0x01, 0x01
        /*0010*/ 	.byte	0x02, 0x03, 0x00, 0x00, 0x02, 0x06, 0x01, 0x00, 0x04, 0x0b, 0x08, 0x00, 0x09, 0x00, 0x00, 0x00
        /*0020*/ 	.byte	0x00, 0x00, 0x00, 0x00


//--------------------- .nv.info._Z12prescan_bcaoIlEvPT_PKS0_i --------------------------
	.section	.nv.info._Z12prescan_bcaoIlEvPT_PKS0_i,"",@"SHT_CUDA_INFO"
	.sectionflags	@""
	.align	4


	//----- nvinfo : EIATTR_CUDA_API_VERSION
	.align		4
        /*0000*/ 	.byte	0x04, 0x37
        /*0002*/ 	.short	(.L_49 - .L_48)
.L_48:
        /*0004*/ 	.word	0x00000082


	//----- nvinfo : EIATTR_KPARAM_INFO
	.align		4
.L_49:
        /*0008*/ 	.byte	0x04, 0x17
        /*000a*/ 	.short	(.L_51 - .L_50)
.L_50:
        /*000c*/ 	.word	0x00000000
        /*0010*/ 	.short	0x0002
        /*0012*/ 	.short	0x0010
        /*0014*/ 	.byte	0x00, 0xf0, 0x11, 0x00


	//----- nvinfo : EIATTR_KPARAM_INFO
	.align		4
.L_51:
        /*0018*/ 	.byte	0x04, 0x17
        /*001a*/ 	.short	(.L_53 - .L_52)
.L_52:
        /*001c*/ 	.word	0x00000000
        /*0020*/ 	.short	0x0001
        /*0022*/ 	.short	0x0008
        /*0024*/ 	.byte	0x00, 0xf5, 0x21, 0x00


	//----- nvinfo : EIATTR_KPARAM_INFO
	.align		4
.L_53:
        /*0028*/ 	.byte	0x04, 0x17
        /*002a*/ 	.short	(.L_55 - .L_54)
.L_54:
        /*002c*/ 	.word	0x00000000
        /*0030*/ 	.short	0x0000
        /*0032*/ 	.short	0x0000
        /*0034*/ 	.byte	0x00, 0xf5, 0x21, 0x00


	//----- nvinfo : EIATTR_SPARSE_MMA_MASK
	.align		4
.L_55:
        /*0038*/ 	.byte	0x03, 0x50
        /*003a*/ 	.short	0x0000


	//----- nvinfo : EIATTR_MAXREG_COUNT
	.align		4
        /*003c*/ 	.byte	0x03, 0x1b
        /*003e*/ 	.short	0x00ff


	//----- nvinfo : EIATTR_NUM_BARRIERS
	.align		4
        /*0040*/ 	.byte	0x02, 0x4c
        /*0042*/ 	.byte	0x01
	.zero		1


	//----- nvinfo : EIATTR_MERCURY_ISA_VERSION
	.align		4
        /*0044*/ 	.byte	0x03, 0x5f
        /*0046*/ 	.short	0x0101


	//----- nvinfo : EIATTR_VRC_CTA_INIT_COUNT
	.align		4
        /*0048*/ 	.byte	0x02, 0x4a
	.zero		1
	.zero		1


	//----- nvinfo : EIATTR_EXIT_INSTR_OFFSETS
	.align		4
        /*004c*/ 	.byte	0x04, 0x1c
        /*004e*/ 	.short	(.L_57 - .L_56)


	//   ....[0]....
.L_56:
        /*0050*/ 	.word	0x000005b0


	//----- nvinfo : EIATTR_CRS_STACK_SIZE
	.align		4
.L_57:
        /*0054*/ 	.byte	0x04, 0x1e
        /*0056*/ 	.short	(.L_59 - .L_58)
.L_58:
        /*0058*/ 	.word	0x00000000


	//----- nvinfo : EIATTR_CBANK_PARAM_SIZE
	.align		4
.L_59:
        /*005c*/ 	.byte	0x03, 0x19
        /*005e*/ 	.short	0x0014


	//----- nvinfo : EIATTR_PARAM_CBANK
	.align		4
        /*0060*/ 	.byte	0x04, 0x0a
        /*0062*/ 	.short	(.L_61 - .L_60)
	.align		4
.L_60:
        /*0064*/ 	.word	index@(.nv.constant0._Z12prescan_bcaoIlEvPT_PKS0_i)
        /*0068*/ 	.short	0x0380
        /*006a*/ 	.short	0x0014


	//----- nvinfo : EIATTR_SW_WAR
	.align		4
.L_61:
        /*006c*/ 	.byte	0x04, 0x36
        /*006e*/ 	.short	(.L_63 - .L_62)
.L_62:
        /*0070*/ 	.word	0x00000008
.L_63:


//--------------------- .nv.info._Z7prescanIlEvPT_PKS0_i --------------------------
	.section	.nv.info._Z7prescanIlEvPT_PKS0_i,"",@"SHT_CUDA_INFO"
	.sectionflags	@""
	.align	4


	//----- nvinfo : EIATTR_CUDA_API_VERSION
	.align		4
        /*0000*/ 	.byte	0x04, 0x37
        /*0002*/ 	.short	(.L_65 - .L_64)
.L_64:
        /*0004*/ 	.word	0x00000082


	//----- nvinfo : EIATTR_KPARAM_INFO
	.align		4
.L_65:
        /*0008*/ 	.byte	0x04, 0x17
        /*000a*/ 	.short	(.L_67 - .L_66)
.L_66:
        /*000c*/ 	.word	0x00000000
        /*0010*/ 	.short	0x0002
        /*0012*/ 	.short	0x0010
        /*0014*/ 	.byte	0x00, 0xf0, 0x11, 0x00


	//----- nvinfo : EIATTR_KPARAM_INFO
	.align		4
.L_67:
        /*0018*/ 	.byte	0x04, 0x17
        /*001a*/ 	.short	(.L_69 - .L_68)
.L_68:
        /*001c*/ 	.word	0x00000000
        /*0020*/ 	.short	0x0001
        /*0022*/ 	.short	0x0008
        /*0024*/ 	.byte	0x00, 0xf5, 0x21, 0x00


	//----- nvinfo : EIATTR_KPARAM_INFO
	.align		4
.L_69:
        /*0028*/ 	.byte	0x04, 0x17
        /*002a*/ 	.short	(.L_71 - .L_70)
.L_70:
        /*002c*/ 	.word	0x00000000
        /*0030*/ 	.short	0x0000
        /*0032*/ 	.short	0x0000
        /*0034*/ 	.byte	0x00, 0xf5, 0x21, 0x00


	//----- nvinfo : EIATTR_SPARSE_MMA_MASK
	.align		4
.L_71:
        /*0038*/ 	.byte	0x03, 0x50
        /*003a*/ 	.short	0x0000


	//----- nvinfo : EIATTR_MAXREG_COUNT
	.align		4
        /*003c*/ 	.byte	0x03, 0x1b
        /*003e*/ 	.short	0x00ff


	//----- nvinfo : EIATTR_NUM_BARRIERS
	.align		4
        /*0040*/ 	.byte	0x02, 0x4c
        /*0042*/ 	.byte	0x01
	.zero		1


	//----- nvinfo : EIATTR_MERCURY_ISA_VERSION
	.align		4
        /*0044*/ 	.byte	0x03, 0x5f
        /*0046*/ 	.short	0x0101


	//----- nvinfo : EIATTR_VRC_CTA_INIT_COUNT
	.align		4
        /*0048*/ 	.byte	0x02, 0x4a
	.zero		1
	.zero		1


	//----- nvinfo : EIATTR_EXIT_INSTR_OFFSETS
	.align		4
        /*004c*/ 	.byte	0x04, 0x1c
        /*004e*/ 	.short	(.L_73 - .L_72)


	//   ....[0]....
.L_72:
        /*0050*/ 	.word	0x00000470


	//----- nvinfo : EIATTR_CRS_STACK_SIZE
	.align		4
.L_73:
        /*0054*/ 	.byte	0x04, 0x1e
        /*0056*/ 	.short	(.L_75 - .L_74)
.L_74:
        /*0058*/ 	.word	0x00000000


	//----- nvinfo : EIATTR_CBANK_PARAM_SIZE
	.align		4
.L_75:
        /*005c*/ 	.byte	0x03, 0x19
        /*005e*/ 	.short	0x0014


	//----- nvinfo : EIATTR_PARAM_CBANK
	.align		4
        /*0060*/ 	.byte	0x04, 0x0a
        /*0062*/ 	.short	(.L_77 - .L_76)
	.align		4
.L_76:
        /*0064*/ 	.word	index@(.nv.constant0._Z7prescanIlEvPT_PKS0_i)
        /*0068*/ 	.short	0x0380
        /*006a*/ 	.short	0x0014


	//----- nvinfo : EIATTR_SW_WAR
	.align		4
.L_77:
        /*006c*/ 	.byte	0x04, 0x36
        /*006e*/ 	.short	(.L_79 - .L_78)
.L_78:
        /*0070*/ 	.word	0x00000008
.L_79:


//--------------------- .nv.info._Z12prescan_bcaoIiEvPT_PKS0_i --------------------------
	.section	.nv.info._Z12prescan_bcaoIiEvPT_PKS0_i,"",@"SHT_CUDA_INFO"
	.sectionflags	@""
	.align	4


	//----- nvinfo : EIATTR_CUDA_API_VERSION
	.align		4
        /*0000*/ 	.byte	0x04, 0x37
        /*0002*/ 	.short	(.L_81 - .L_80)
.L_80:
        /*0004*/ 	.word	0x00000082


	//----- nvinfo : EIATTR_KPARAM_INFO
	.align		4
.L_81:
        /*0008*/ 	.byte	0x04, 0x17
        /*000a*/ 	.short	(.L_83 - .L_82)
.L_82:
        /*000c*/ 	.word	0x00000000
        /*0010*/ 	.short	0x0002
        /*0012*/ 	.short	0x0010
        /*0014*/ 	.byte	0x00, 0xf0, 0x11, 0x00


	//----- nvinfo : EIATTR_KPARAM_INFO
	.align		4
.L_83:
        /*0018*/ 	.byte	0x04, 0x17
        /*001a*/ 	.short	(.L_85 - .L_84)
.L_84:
        /*001c*/ 	.word	0x00000000
        /*0020*/ 	.short	0x0001
        /*0022*/ 	.short	0x0008
        /*0024*/ 	.byte	0x00, 0xf5, 0x21, 0x00


	//----- nvinfo : EIATTR_KPARAM_INFO
	.align		4
.L_85:
        /*0028*/ 	.byte	0x04, 0x17
        /*002a*/ 	.short	(.L_87 - .L_86)
.L_86:
        /*002c*/ 	.word	0x00000000
        /*0030*/ 	.short	0x0000
        /*0032*/ 	.short	0x0000
        /*0034*/ 	.byte	0x00, 0xf5, 0x21, 0x00


	//----- nvinfo : EIATTR_SPARSE_MMA_MASK
	.align		4
.L_87:
        /*0038*/ 	.byte	0x03, 0x50
        /*003a*/ 	.short	0x0000


	//----- nvinfo : EIATTR_MAXREG_COUNT
	.align		4
        /*003c*/ 	.byte	0x03, 0x1b
        /*003e*/ 	.short	0x00ff


	//----- nvinfo : EIATTR_NUM_BARRIERS
	.align		4
        /*0040*/ 	.byte	0x02, 0x4c
        /*0042*/ 	.byte	0x01
	.zero		1


	//----- nvinfo : EIATTR_MERCURY_ISA_VERSION
	.align		4
        /*0044*/ 	.byte	0x03, 0x5f
        /*0046*/ 	.short	0x0101


	//----- nvinfo : EIATTR_VRC_CTA_INIT_COUNT
	.align		4
        /*0048*/ 	.byte	0x02, 0x4a
	.zero		1
	.zero		1


	//----- nvinfo : EIATTR_EXIT_INSTR_OFFSETS
	.align		4
        /*004c*/ 	.byte	0x04, 0x1c
        /*004e*/ 	.short	(.L_89 - .L_88)


	//   ....[0]....
.L_88:
        /*0050*/ 	.word	0x00000590


	//----- nvinfo : EIATTR_CRS_STACK_SIZE
	.align		4
.L_89:
        /*0054*/ 	.byte	0x04, 0x1e
        /*0056*/ 	.short	(.L_91 - .L_90)
.L_90:
        /*0058*/ 	.word	0x00000000


	//----- nvinfo : EIATTR_CBANK_PARAM_SIZE
	.align		4
.L_91:
        /*005c*/ 	.byte	0x03, 0x19
        /*005e*/ 	.short	0x0014


	//----- nvinfo : EIATTR_PARAM_CBANK
	.align		4
        /*0060*/ 	.byte	0x04, 0x0a
        /*0062*/ 	.short	(.L_93 - .L_92)
	.align		4
.L_92:
        /*0064*/ 	.word	index@(.nv.constant0._Z12prescan_bcaoIiEvPT_PKS0_i)
        /*0068*/ 	.short	0x0380
        /*006a*/ 	.short	0x0014


	//----- nvinfo : EIATTR_SW_WAR
	.align		4
.L_93:
        /*006c*/ 	.byte	0x04, 0x36
        /*006e*/ 	.short	(.L_95 - .L_94)
.L_94:
        /*0070*/ 	.word	0x00000008
.L_95:


//--------------------- .nv.info._Z7prescanIiEvPT_PKS0_i --------------------------
	.section	.nv.info._Z7prescanIiEvPT_PKS0_i,"",@"SHT_CUDA_INFO"
	.sectionflags	@""
	.align	4


	//----- nvinfo : EIATTR_CUDA_API_VERSION
	.align		4
        /*0000*/ 	.byte	0x04, 0x37
        /*0002*/ 	.short	(.L_97 - .L_96)
.L_96:
        /*0004*/ 	.word	0x00000082


	//----- nvinfo : EIATTR_KPARAM_INFO
	.align		4
.L_97:
        /*0008*/ 	.byte	0x04, 0x17
        /*000a*/ 	.short	(.L_99 - .L_98)
.L_98:
        /*000c*/ 	.word	0x00000000
        /*0010*/ 	.short	0x0002
        /*0012*/ 	.short	0x0010
        /*0014*/ 	.byte	0x00, 0xf0, 0x11, 0x00


	//----- nvinfo : EIATTR_KPARAM_INFO
	.align		4
.L_99:
        /*0018*/ 	.byte	0x04, 0x17
        /*001a*/ 	.short	(.L_101 - .L_100)
.L_100:
        /*001c*/ 	.word	0x00000000
        /*0020*/ 	.short	0x0001
        /*0022*/ 	.short	0x0008
        /*0024*/ 	.byte	0x00, 0xf5, 0x21, 0x00


	//----- nvinfo : EIATTR_KPARAM_INFO
	.align		4
.L_101:
        /*0028*/ 	.byte	0x04, 0x17
        /*002a*/ 	.short	(.L_103 - .L_102)
.L_102:
        /*002c*/ 	.word	0x00000000
        /*0030*/ 	.short	0x0000
        /*0032*/ 	.short	0x0000
        /*0034*/ 	.byte	0x00, 0xf5, 0x21, 0x00


	//----- nvinfo : EIATTR_SPARSE_MMA_MASK
	.align		4
.L_103:
        /*0038*/ 	.byte	0x03, 0x50
        /*003a*/ 	.short	0x0000


	//----- nvinfo : EIATTR_MAXREG_COUNT
	.align		4
        /*003c*/ 	.byte	0x03, 0x1b
        /*003e*/ 	.short	0x00ff


	//----- nvinfo : EIATTR_NUM_BARRIERS
	.align		4
        /*0040*/ 	.byte	0x02, 0x4c
        /*0042*/ 	.byte	0x01
	.zero		1


	//----- nvinfo : EIATTR_MERCURY_ISA_VERSION
	.align		4
        /*0044*/ 	.byte	0x03, 0x5f
        /*0046*/ 	.short	0x0101


	//----- nvinfo : EIATTR_VRC_CTA_INIT_COUNT
	.align		4
        /*0048*/ 	.byte	0x02, 0x4a
	.zero		1
	.zero		1


	//----- nvinfo : EIATTR_EXIT_INSTR_OFFSETS
	.align		4
        /*004c*/ 	.byte	0x04, 0x1c
        /*004e*/ 	.short	(.L_105 - .L_104)


	//   ....[0]....
.L_104:
        /*0050*/ 	.word	0x00000430


	//----- nvinfo : EIATTR_CRS_STACK_SIZE
	.align		4
.L_105:
        /*0054*/ 	.byte	0x04, 0x1e
        /*0056*/ 	.short	(.L_107 - .L_106)
.L_106:
        /*0058*/ 	.word	0x00000000


	//----- nvinfo : EIATTR_CBANK_PARAM_SIZE
	.align		4
.L_107:
        /*005c*/ 	.byte	0x03, 0x19
        /*005e*/ 	.short	0x0014


	//----- nvinfo : EIATTR_PARAM_CBANK
	.align		4
        /*0060*/ 	.byte	0x04, 0x0a
        /*0062*/ 	.short	(.L_109 - .L_108)
	.align		4
.L_108:
        /*0064*/ 	.word	index@(.nv.constant0._Z7prescanIiEvPT_PKS0_i)
        /*0068*/ 	.short	0x0380
        /*006a*/ 	.short	0x0014


	//----- nvinfo : EIATTR_SW_WAR
	.align		4
.L_109:
        /*006c*/ 	.byte	0x04, 0x36
        /*006e*/ 	.short	(.L_111 - .L_110)
.L_110:
        /*0070*/ 	.word	0x00000008
.L_111:


//--------------------- .nv.info._Z12prescan_bcaoIsEvPT_PKS0_i --------------------------
	.section	.nv.info._Z12prescan_bcaoIsEvPT_PKS0_i,"",@"SHT_CUDA_INFO"
	.sectionflags	@""
	.align	4


	//----- nvinfo : EIATTR_CUDA_API_VERSION
	.align		4
        /*0000*/ 	.byte	0x04, 0x37
        /*0002*/ 	.short	(.L_113 - .L_112)
.L_112:
        /*0004*/ 	.word	0x00000082


	//----- nvinfo : EIATTR_KPARAM_INFO
	.align		4
.L_113:
        /*0008*/ 	.byte	0x04, 0x17
        /*000a*/ 	.short	(.L_115 - .L_114)
.L_114:
        /*000c*/ 	.word	0x00000000
        /*0010*/ 	.short	0x0002
        /*0012*/ 	.short	0x0010
        /*0014*/ 	.byte	0x00, 0xf0, 0x11, 0x00


	//----- nvinfo : EIATTR_KPARAM_INFO
	.align		4
.L_115:
        /*0018*/ 	.byte	0x04, 0x17
        /*001a*/ 	.short	(.L_117 - .L_116)
.L_116:
        /*001c*/ 	.word	0x00000000
        /*0020*/ 	.short	0x0001
        /*0022*/ 	.short	0x0008
        /*0024*/ 	.byte	0x00, 0xf5, 0x21, 0x00


	//----- nvinfo : EIATTR_KPARAM_INFO
	.align		4
.L_117:
        /*0028*/ 	.byte	0x04, 0x17
        /*002a*/ 	.short	(.L_119 - .L_118)
.L_118:
        /*002c*/ 	.word	0x00000000
        /*0030*/ 	.short	0x0000
        /*0032*/ 	.short	0x0000
        /*0034*/ 	.byte	0x00, 0xf5, 0x21, 0x00


	//----- nvinfo : EIATTR_SPARSE_MMA_MASK
	.align		4
.L_119:
        /*0038*/ 	.byte	0x03, 0x50
        /*003a*/ 	.short	0x0000


	//----- nvinfo : EIATTR_MAXREG_COUNT
	.align		4
        /*003c*/ 	.byte	0x03, 0x1b
        /*003e*/ 	.short	0x00ff


	//----- nvinfo : EIATTR_NUM_BARRIERS
	.align		4
        /*0040*/ 	.byte	0x02, 0x4c
        /*0042*/ 	.byte	0x01
	.zero		1


	//----- nvinfo : EIATTR_MERCURY_ISA_VERSION
	.align		4
        /*0044*/ 	.byte	0x03, 0x5f
        /*0046*/ 	.short	0x0101


	//----- nvinfo : EIATTR_VRC_CTA_INIT_COUNT
	.align		4
        /*0048*/ 	.byte	0x02, 0x4a
	.zero		1
	.zero		1


	//----- nvinfo : EIATTR_EXIT_INSTR_OFFSETS
	.align		4
        /*004c*/ 	.byte	0x04, 0x1c
        /*004e*/ 	.short	(.L_121 - .L_120)


	//   ....[0]....
.L_120:
        /*0050*/ 	.word	0x00000590


	//----- nvinfo : EIATTR_CRS_STACK_SIZE
	.align		4
.L_121:
        /*0054*/ 	.byte	0x04, 0x1e
        /*0056*/ 	.short	(.L_123 - .L_122)
.L_122:
        /*0058*/ 	.word	0x00000000


	//----- nvinfo : EIATTR_CBANK_PARAM_SIZE
	.align		4
.L_123:
        /*005c*/ 	.byte	0x03, 0x19
        /*005e*/ 	.short	0x0014


	//----- nvinfo : EIATTR_PARAM_CBANK
	.align		4
        /*0060*/ 	.byte	0x04, 0x0a
        /*0062*/ 	.short	(.L_125 - .L_124)
	.align		4
.L_124:
        /*0064*/ 	.word	index@(.nv.constant0._Z12prescan_bcaoIsEvPT_PKS0_i)
        /*0068*/ 	.short	0x0380
        /*006a*/ 	.short	0x0014


	//----- nvinfo : EIATTR_SW_WAR
	.align		4
.L_125:
        /*006c*/ 	.byte	0x04, 0x36
        /*006e*/ 	.short	(.L_127 - .L_126)
.L_126:
        /*0070*/ 	.word	0x00000008
.L_127:


//--------------------- .nv.info._Z7prescanIsEvPT_PKS0_i --------------------------
	.section	.nv.info._Z7prescanIsEvPT_PKS0_i,"",@"SHT_CUDA_INFO"
	.sectionflags	@""
	.align	4


	//----- nvinfo : EIATTR_CUDA_API_VERSION
	.align		4
        /*0000*/ 	.byte	0x04, 0x37
        /*0002*/ 	.short	(.L_129 - .L_128)
.L_128:
        /*0004*/ 	.word	0x00000082


	//----- nvinfo : EIATTR_KPARAM_INFO
	.align		4
.L_129:
        /*0008*/ 	.byte	0x04, 0x17
        /*000a*/ 	.short	(.L_131 - .L_130)
.L_130:
        /*000c*/ 	.word	0x00000000
        /*0010*/ 	.short	0x0002
        /*0012*/ 	.short	0x0010
        /*0014*/ 	.byte	0x00, 0xf0, 0x11, 0x00


	//----- nvinfo : EIATTR_KPARAM_INFO
	.align		4
.L_131:
        /*0018*/ 	.byte	0x04, 0x17
        /*001a*/ 	.short	(.L_133 - .L_132)
.L_132:
        /*001c*/ 	.word	0x00000000
        /*0020*/ 	.short	0x0001
        /*0022*/ 	.short	0x0008
        /*0024*/ 	.byte	0x00, 0xf5, 0x21, 0x00


	//----- nvinfo : EIATTR_KPARAM_INFO
	.align		4
.L_133:
        /*0028*/ 	.byte	0x04, 0x17
        /*002a*/ 	.short	(.L_135 - .L_134)
.L_134:
        /*002c*/ 	.word	0x00000000
        /*0030*/ 	.short	0x0000
        /*0032*/ 	.short	0x0000
        /*0034*/ 	.byte	0x00, 0xf5, 0x21, 0x00


	//----- nvinfo : EIATTR_SPARSE_MMA_MASK
	.align		4
.L_135:
        /*0038*/ 	.byte	0x03, 0x50
        /*003a*/ 	.short	0x0000


	//----- nvinfo : EIATTR_MAXREG_COUNT
	.align		4
        /*003c*/ 	.byte	0x03, 0x1b
        /*003e*/ 	.short	0x00ff


	//----- nvinfo : EIATTR_NUM_BARRIERS
	.align		4
        /*0040*/ 	.byte	0x02, 0x4c
        /*0042*/ 	.byte	0x01
	.zero		1


	//----- nvinfo : EIATTR_MERCURY_ISA_VERSION
	.align		4
        /*0044*/ 	.byte	0x03, 0x5f
        /*0046*/ 	.short	0x0101


	//----- nvinfo : EIATTR_VRC_CTA_INIT_COUNT
	.align		4
        /*0048*/ 	.byte	0x02, 0x4a
	.zero		1
	.zero		1


	//----- nvinfo : EIATTR_EXIT_INSTR_OFFSETS
	.align		4
        /*004c*/ 	.byte	0x04, 0x1c
        /*004e*/ 	.short	(.L_137 - .L_136)


	//   ....[0]....
.L_136:
        /*0050*/ 	.word	0x00000470


	//----- nvinfo : EIATTR_CRS_STACK_SIZE
	.align		4
.L_137:
        /*0054*/ 	.byte	0x04, 0x1e
        /*0056*/ 	.short	(.L_139 - .L_138)
.L_138:
        /*0058*/ 	.word	0x00000000


	//----- nvinfo : EIATTR_CBANK_PARAM_SIZE
	.align		4
.L_139:
        /*005c*/ 	.byte	0x03, 0x19
        /*005e*/ 	.short	0x0014


	//----- nvinfo : EIATTR_PARAM_CBANK
	.align		4
        /*0060*/ 	.byte	0x04, 0x0a
        /*0062*/ 	.short	(.L_141 - .L_140)
	.align		4
.L_140:
        /*0064*/ 	.word	index@(.nv.constant0._Z7prescanIsEvPT_PKS0_i)
        /*0068*/ 	.short	0x0380
        /*006a*/ 	.short	0x0014


	//----- nvinfo : EIATTR_SW_WAR
	.align		4
.L_141:
        /*006c*/ 	.byte	0x04, 0x36
        /*006e*/ 	.short	(.L_143 - .L_142)
.L_142:
        /*0070*/ 	.word	0x00000008
.L_143:


//--------------------- .nv.info._Z12prescan_bcaoIcEvPT_PKS0_i --------------------------
	.section	.nv.info._Z12prescan_bcaoIcEvPT_PKS0_i,"",@"SHT_CUDA_INFO"
	.sectionflags	@""
	.align	4


	//----- nvinfo : EIATTR_CUDA_API_VERSION
	.align		4
        /*0000*/ 	.byte	0x04, 0x37
        /*0002*/ 	.short	(.L_145 - .L_144)
.L_144:
        /*0004*/ 	.word	0x00000082


	//----- nvinfo : EIATTR_KPARAM_INFO
	.align		4
.L_145:
        /*0008*/ 	.byte	0x04, 0x17
        /*000a*/ 	.short	(.L_147 - .L_146)
.L_146:
        /*000c*/ 	.word	0x00000000
        /*0010*/ 	.short	0x0002
        /*0012*/ 	.short	0x0010
        /*0014*/ 	.byte	0x00, 0xf0, 0x11, 0x00


	//----- nvinfo : EIATTR_KPARAM_INFO
	.align		4
.L_147:
        /*0018*/ 	.byte	0x04, 0x17
        /*001a*/ 	.short	(.L_149 - .L_148)
.L_148:
        /*001c*/ 	.word	0x00000000
        /*0020*/ 	.short	0x0001
        /*0022*/ 	.short	0x0008
        /*0024*/ 	.byte	0x00, 0xf5, 0x21, 0x00


	//----- nvinfo : EIATTR_KPARAM_INFO
	.align		4
.L_149:
        /*0028*/ 	.byte	0x04, 0x17
        /*002a*/ 	.short	(.L_151 - .L_150)
.L_150:
        /*002c*/ 	.word	0x00000000
        /*0030*/ 	.short	0x0000
        /*0032*/ 	.short	0x0000
        /*0034*/ 	.byte	0x00, 0xf5, 0x21, 0x00


	//----- nvinfo : EIATTR_SPARSE_MMA_MASK
	.align		4
.L_151:
        /*0038*/ 	.byte	0x03, 0x50
        /*003a*/ 	.short	0x0000


	//----- nvinfo : EIATTR_MAXREG_COUNT
	.align		4
        /*003c*/ 	.byte	0x03, 0x1b
        /*003e*/ 	.short	0x00ff


	//----- nvinfo : EIATTR_NUM_BARRIERS
	.align		4
        /*0040*/ 	.byte	0x02, 0x4c
        /*0042*/ 	.byte	0x01
	.zero		1


	//----- nvinfo : EIATTR_MERCURY_ISA_VERSION
	.align		4
        /*0044*/ 	.byte	0x03, 0x5f
        /*0046*/ 	.short	0x0101


	//----- nvinfo : EIATTR_VRC_CTA_INIT_COUNT
	.align		4
        /*0048*/ 	.byte	0x02, 0x4a
	.zero		1
	.zero		1


	//----- nvinfo : EIATTR_EXIT_INSTR_OFFSETS
	.align		4
        /*004c*/ 	.byte	0x04, 0x1c
        /*004e*/ 	.short	(.L_153 - .L_152)


	//   ....[0]....
.L_152:
        /*0050*/ 	.word	0x00000580


	//----- nvinfo : EIATTR_CRS_STACK_SIZE
	.align		4
.L_153:
        /*0054*/ 	.byte	0x04, 0x1e
        /*0056*/ 	.short	(.L_155 - .L_154)
.L_154:
        /*0058*/ 	.word	0x00000000


	//----- nvinfo : EIATTR_CBANK_PARAM_SIZE
	.align		4
.L_155:
        /*005c*/ 	.byte	0x03, 0x19
        /*005e*/ 	.short	0x0014


	//----- nvinfo : EIATTR_PARAM_CBANK
	.align		4
        /*0060*/ 	.byte	0x04, 0x0a
        /*0062*/ 	.short	(.L_157 - .L_156)
	.align		4
.L_156:
        /*0064*/ 	.word	index@(.nv.constant0._Z12prescan_bcaoIcEvPT_PKS0_i)
        /*0068*/ 	.short	0x0380
        /*006a*/ 	.short	0x0014


	//----- nvinfo : EIATTR_SW_WAR
	.align		4
.L_157:
        /*006c*/ 	.byte	0x04, 0x36
        /*006e*/ 	.short	(.L_159 - .L_158)
.L_158:
        /*0070*/ 	.word	0x00000008
.L_159:


//--------------------- .nv.info._Z7prescanIcEvPT_PKS0_i --------------------------
	.section	.nv.info._Z7prescanIcEvPT_PKS0_i,"",@"SHT_CUDA_INFO"
	.sectionflags	@""
	.align	4


	//----- nvinfo : EIATTR_CUDA_API_VERSION
	.align		4
        /*0000*/ 	.byte	0x04, 0x37
        /*0002*/ 	.short	(.L_161 - .L_160)
.L_160:
        /*0004*/ 	.word	0x00000082


	//----- nvinfo : EIATTR_KPARAM_INFO
	.align		4
.L_161:
        /*0008*/ 	.byte	0x04, 0x17
        /*000a*/ 	.short	(.L_163 - .L_162)
.L_162:
        /*000c*/ 	.word	0x00000000
        /*0010*/ 	.short	0x0002
        /*0012*/ 	.short	0x0010
        /*0014*/ 	.byte	0x00, 0xf0, 0x11, 0x00


	//----- nvinfo : EIATTR_KPARAM_INFO
	.align		4
.L_163:
        /*0018*/ 	.byte	0x04, 0x17
        /*001a*/ 	.short	(.L_165 - .L_164)
.L_164:
        /*001c*/ 	.word	0x00000000
        /*0020*/ 	.short	0x0001
        /*0022*/ 	.short	0x0008
        /*0024*/ 	.byte	0x00, 0xf5, 0x21, 0x00


	//----- nvinfo : EIATTR_KPARAM_INFO
	.align		4
.L_165:
        /*0028*/ 	.byte	0x04, 0x17
        /*002a*/ 	.short	(.L_167 - .L_166)
.L_166:
        /*002c*/ 	.word	0x00000000
        /*0030*/ 	.short	0x0000
        /*0032*/ 	.short	0x0000
        /*0034*/ 	.byte	0x00, 0xf5, 0x21, 0x00


	//----- nvinfo : EIATTR_SPARSE_MMA_MASK
	.align		4
.L_167:
        /*0038*/ 	.byte	0x03, 0x50
        /*003a*/ 	.short	0x0000


	//----- nvinfo : EIATTR_MAXREG_COUNT
	.align		4
        /*003c*/ 	.byte	0x03, 0x1b
        /*003e*/ 	.short	0x00ff


	//----- nvinfo : EIATTR_NUM_BARRIERS
	.align		4
        /*0040*/ 	.byte	0x02, 0x4c
        /*0042*/ 	.byte	0x01
	.zero		1


	//----- nvinfo : EIATTR_MERCURY_ISA_VERSION
	.align		4
        /*0044*/ 	.byte	0x03, 0x5f
        /*0046*/ 	.short	0x0101


	//----- nvinfo : EIATTR_VRC_CTA_INIT_COUNT
	.align		4
        /*0048*/ 	.byte	0x02, 0x4a
	.zero		1
	.zero		1


	//----- nvinfo : EIATTR_EXIT_INSTR_OFFSETS
	.align		4
        /*004c*/ 	.byte	0x04, 0x1c
        /*004e*/ 	.short	(.L_169 - .L_168)


	//   ....[0]....
.L_168:
        /*0050*/ 	.word	0x00000430


	//----- nvinfo : EIATTR_CRS_STACK_SIZE
	.align		4
.L_169:
        /*0054*/ 	.byte	0x04, 0x1e
        /*0056*/ 	.short	(.L_171 - .L_170)
.L_170:
        /*0058*/ 	.word	0x00000000


	//----- nvinfo : EIATTR_CBANK_PARAM_SIZE
	.align		4
.L_171:
        /*005c*/ 	.byte	0x03, 0x19
        /*005e*/ 	.short	0x0014


	//----- nvinfo : EIATTR_PARAM_CBANK
	.align		4
        /*0060*/ 	.byte	0x04, 0x0a
        /*0062*/ 	.short	(.L_173 - .L_172)
	.align		4
.L_172:
        /*0064*/ 	.word	index@(.nv.constant0._Z7prescanIcEvPT_PKS0_i)
        /*0068*/ 	.short	0x0380
        /*006a*/ 	.short	0x0014


	//----- nvinfo : EIATTR_SW_WAR
	.align		4
.L_173:
        /*006c*/ 	.byte	0x04, 0x36
        /*006e*/ 	.short	(.L_175 - .L_174)
.L_174:
        /*0070*/ 	.word	0x00000008
.L_175:


//--------------------- .nv.callgraph             --------------------------
	.section	.nv.callgraph,"",@"SHT_CUDA_CALLGRAPH"
	.align	4
	.sectionentsize	8
	.align		4
        /*0000*/ 	.word	0x00000000
	.align		4
        /*0004*/ 	.word	0xffffffff
	.align		4
        /*0008*/ 	.word	0x00000000
	.align		4
        /*000c*/ 	.word	0xfffffffe
	.align		4
        /*0010*/ 	.word	0x00000000
	.align		4
        /*0014*/ 	.word	0xfffffffd
	.align		4
        /*0018*/ 	.word	0x00000000
	.align		4
        /*001c*/ 	.word	0xfffffffc


//--------------------- .text._Z12prescan_bcaoIlEvPT_PKS0_i --------------------------
	.section	.text._Z12prescan_bcaoIlEvPT_PKS0_i,"ax",@progbits
	.align	128
        .global         _Z12prescan_bcaoIlEvPT_PKS0_i
        .type           _Z12prescan_bcaoIlEvPT_PKS0_i,@function
        .size           _Z12prescan_bcaoIlEvPT_PKS0_i,(.L_x_66 - _Z12prescan_bcaoIlEvPT_PKS0_i)
        .other          _Z12prescan_bcaoIlEvPT_PKS0_i,@"STO_CUDA_ENTRY STV_DEFAULT"
_Z12prescan_bcaoIlEvPT_PKS0_i:
.text._Z12prescan_bcaoIlEvPT_PKS0_i:
[----:B------:R-:W-:Y:S01]  /*0000*/  LDC R1, c[0x0][0x37c] ;  /* 0x0000df00ff017b82 */ /* 0x000fe20000000800 */
[----:B------:R-:W0:Y:S07]  /*0010*/  S2R R3, SR_TID.X ;  /* 0x0000000000037919 */ /* 0x000e2e0000002100 */
[----:B------:R-:W1:Y:S01]  /*0020*/  LDC R5, c[0x0][0x390] ;  /* 0x0000e400ff057b82 */ /* 0x000e620000000800 */
[----:B------:R-:W2:Y:S07]  /*0030*/  LDCU.64 UR8, c[0x0][0x358] ;  /* 0x00006b00ff0877ac */ /* 0x000eae0008000a00 */
[----:B------:R-:W0:Y:S01]  /*0040*/  LDC.64 R6, c[0x0][0x388] ;  /* 0x0000e200ff067b82 */ /* 0x000e220000000a00 */
[----:B-1----:R-:W-:-:S04]  /*0050*/  LEA.HI R0, R5, R5, RZ, 0x1 ;  /* 0x0000000505007211 */ /* 0x002fc800078f08ff */
[----:B------:R-:W-:Y:S01]  /*0060*/  SHF.R.S32.HI R0, RZ, 0x1, R0 ;  /* 0x00000001ff007819 */ /* 0x000fe20000011400 */
[----:B0-----:R-:W-:-:S04]  /*0070*/  IMAD.WIDE.U32 R6, R3, 0x8, R6 ;  /* 0x0000000803067825 */ /* 0x001fc800078e0006 */
[C---:B------:R-:W-:Y:S02]  /*0080*/  IMAD.WIDE R8, R0.reuse, 0x8, R6 ;  /* 0x0000000800087825 */ /* 0x040fe400078e0206 */
[----:B--2---:R-:W2:Y:S04]  /*0090*/  LDG.E.64.CONSTANT R6, desc[UR8][R6.64] ;  /* 0x0000000806067981 */ /* 0x004ea8000c1e9b00 */
[----:B------:R-:W3:Y:S01]  /*00a0*/  LDG.E.64.CONSTANT R8, desc[UR8][R8.64] ;  /* 0x0000000808087981 */ /* 0x000ee2000c1e9b00 */
[----:B------:R-:W0:Y:S01]  /*00b0*/  S2UR UR5, SR_CgaCtaId ;  /* 0x00000000000579c3 */ /* 0x000e220000008800 */
[----:B------:R-:W-:Y:S01]  /*00c0*/  UMOV UR4, 0x400 ;  /* 0x0000040000047882 */ /* 0x000fe20000000000 */
[----:B------:R-:W-:Y:S01]  /*00d0*/  IMAD.IADD R2, R0, 0x1, R3 ;  /* 0x0000000100027824 */ /* 0x000fe200078e0203 */
[----:B------:R-:W-:-:S02]  /*00e0*/  LEA.HI R4, R3, R3, RZ, 0x1b ;  /* 0x0000000303047211 */ /* 0x000fc400078fd8ff */
[----:B------:R-:W-:Y:S02]  /*00f0*/  SHF.R.S32.HI R5, RZ, 0x1, R5 ;  /* 0x00000001ff057819 */ /* 0x000fe40000011405 */
[----:B------:R-:W-:Y:S02]  /*0100*/  LEA.HI.SX32 R2, R2, R2, 0x1b ;  /* 0x0000000202027211 */ /* 0x000fe400078fdaff */
[----:B------:R-:W-:Y:S01]  /*0110*/  ISETP.GE.AND P0, PT, R5, 0x1, PT ;  /* 0x000000010500780c */ /* 0x000fe20003f06270 */
[----:B0-----:R-:W-:-:S03]  /*0120*/  ULEA UR4, UR5, UR4, 0x18 ;  /* 0x0000000405047291 */ /* 0x001fc6000f8ec0ff */
[----:B------:R-:W-:-:S03]  /*0130*/  UMOV UR5, 0x1 ;  /* 0x0000000100057882 */ /* 0x000fc60000000000 */
[----:B------:R-:W-:Y:S02]  /*0140*/  LEA R4, R4, UR4, 0x3 ;  /* 0x0000000404047c11 */ /* 0x000fe4000f8e18ff */
[----:B------:R-:W-:-:S03]  /*0150*/  LEA R2, R2, UR4, 0x3 ;  /* 0x0000000402027c11 */ /* 0x000fc6000f8e18ff */
[----:B--2---:R0:W-:Y:S04]  /*0160*/  STS.64 [R4], R6 ;  /* 0x0000000604007388 */ /* 0x0041e80000000a00 */
[----:B---3--:R0:W-:Y:S01]  /*0170*/  STS.64 [R2], R8 ;  /* 0x0000000802007388 */ /* 0x0081e20000000a00 */
[----:B------:R-:W-:Y:S05]  /*0180*/  @!P0 BRA `(.L_x_0) ;  /* 0x0000000000608947 */ /* 0x000fea0003800000 */
[----:B------:R-:W-:Y:S01]  /*0190*/  LEA R12, R3, 0x1, 0x1 ;  /* 0x00000001030c7811 */ /* 0x000fe200078e08ff */
[----:B------:R-:W-:-:S06]  /*01a0*/  UMOV UR5, 0x1 ;  /* 0x0000000100057882 */ /* 0x000fcc0000000000 */
.L_x_3:
[----:B------:R-:W-:Y:S01]  /*01b0*/  BAR.SYNC.DEFER_BLOCKING 0x0 ;  /* 0x0000000000007b1d */ /* 0x000fe20000010000 */
[----:B------:R-:W-:Y:S02]  /*01c0*/  ISETP.GE.AND P1, PT, R3, R5, PT ;  /* 0x000000050300720c */ /* 0x000fe40003f26270 */
[----:B------:R-:W-:-:S03]  /*01d0*/  ISETP.GT.U32.AND P0, PT, R5, 0x1, PT ;  /* 0x000000010500780c */ /* 0x000fc60003f04070 */
[----:B------:R-:W-:Y:S08]  /*01e0*/  BSSY.RECONVERGENT B0, `(.L_x_1) ;  /* 0x000000f000007945 */ /* 0x000ff00003800200 */
[----:B-1----:R-:W-:Y:S05]  /*01f0*/  @P1 BRA `(.L_x_2) ;  /* 0x0000000000341947 */ /* 0x002fea0003800000 */
[----:B0-----:R-:W-:-:S04]  /*0200*/  IMAD R6, R12, UR5, RZ ;  /* 0x000000050c067c24 */ /* 0x001fc8000f8e02ff */
[C---:B------:R-:W-:Y:S02]  /*0210*/  VIADD R7, R6.reuse, 0xffffffff ;  /* 0xffffffff06077836 */ /* 0x040fe40000000000 */
[----:B------:R-:W-:Y:S02]  /*0220*/  VIADD R8, R6, UR5 ;  /* 0x0000000506087c36 */ /* 0x000fe40008000000 */
[C---:B------:R-:W-:Y:S01]  /*0230*/  VIADD R9, R7.reuse, UR5 ;  /* 0x0000000507097c36 */ /* 0x040fe20008000000 */
[----:B------:R-:W-:-:S04]  /*0240*/  LEA.HI.SX32 R6, R7, R6, 0x1b ;  /* 0x0000000607067211 */ /* 0x000fc800078fdaff */
[----:B------:R-:W-:Y:S02]  /*0250*/  LEA.HI.SX32 R8, R9, R8, 0x1b ;  /* 0x0000000809087211 */ /* 0x000fe400078fdaff */
[----:B------:R-:W-:Y:S02]  /*0260*/  LEA R10, R6, UR4, 0x3 ;  /* 0x00000004060a7c11 */ /* 0x000fe4000f8e18ff */
[----:B------:R-:W-:-:S03]  /*0270*/  LEA R11, R8, UR4, 0x3 ;  /* 0x00000004080b7c11 */ /* 0x000fc6000f8e18ff */
[----:B------:R-:W-:Y:S04]  /*0280*/  LDS.64 R6, [R10+-0x8] ;  /* 0xfffff8000a067984 */ /* 0x000fe80000000a00 */
[----:B------:R-:W0:Y:S02]  /*0290*/  LDS.64 R8, [R11+-0x8] ;  /* 0xfffff8000b087984 */ /* 0x000e240000000a00 */
[----:B0-----:R-:W-:-:S05]  /*02a0*/  IADD3 R6, P1, PT, R6, R8, RZ ;  /* 0x0000000806067210 */ /* 0x001fca0007f3e0ff */
[----:B------:R-:W-:-:S05]  /*02b0*/  IMAD.X R7, R7, 0x1, R9, P1 ;  /* 0x0000000107077824 */ /* 0x000fca00008e0609 */
[----:B------:R1:W-:Y:S03]  /*02c0*/  STS.64 [R11+-0x8], R6 ;  /* 0xfffff8060b007388 */ /* 0x0003e60000000a00 */
.L_x_2:
[----:B------:R-:W-:Y:S05]  /*02d0*/  BSYNC.RECONVERGENT B0 ;  /* 0x0000000000007941 */ /* 0x000fea0003800200 */
.L_x_1:
[----:B------:R-:W-:Y:S01]  /*02e0*/  USHF.L.U32 UR5, UR5, 0x1, URZ ;  /* 0x0000000105057899 */ /* 0x000fe200080006ff */
[----:B------:R-:W-:Y:S01]  /*02f0*/  SHF.R.U32.HI R5, RZ, 0x1, R5 ;  /* 0x00000001ff057819 */ /* 0x000fe20000011605 */
[----:B------:R-:W-:Y:S10]  /*0300*/  @P0 BRA `(.L_x_3) ;  /* 0xfffffffc00a80947 */ /* 0x000ff4000383ffff */
.L_x_0:
[----:B01----:R-:W0:Y:S01]  /*0310*/  LDC R6, c[0x0][0x390] ;  /* 0x0000e400ff067b82 */ /* 0x003e220000000800 */
[----:B------:R-:W-:-:S13]  /*0320*/  ISETP.NE.AND P0, PT, R3, RZ, PT ;  /* 0x000000ff0300720c */ /* 0x000fda0003f05270 */
[----:B0-----:R-:W-:-:S05]  /*0330*/  @!P0 VIADD R5, R6, 0xffffffff ;  /* 0xffffffff06058836 */ /* 0x001fca0000000000 */
[----:B------:R-:W-:-:S04]  /*0340*/  @!P0 LEA.HI.SX32 R5, R5, R6, 0x1b ;  /* 0x0000000605058211 */ /* 0x000fc800078fdaff */
[----:B------:R-:W-:-:S05]  /*0350*/  @!P0 LEA R5, R5, UR4, 0x3 ;  /* 0x0000000405058c11 */ /* 0x000fca000f8e18ff */
[----:B------:R0:W-:Y:S01]  /*0360*/  @!P0 STS.64 [R5+-0x8], RZ ;  /* 0xfffff8ff05008388 */ /* 0x0001e20000000a00 */
[----:B------:R-:W-:-:S13]  /*0370*/  ISETP.GE.AND P0, PT, R6, 0x2, PT ;  /* 0x000000020600780c */ /* 0x000fda0003f06270 */
[----:B0-----:R-:W-:Y:S05]  /*0380*/  @!P0 BRA `(.L_x_4) ;  /* 0x0000000000688947 */ /* 0x001fea0003800000 */
[----:B------:R-:W-:Y:S01]  /*0390*/  LEA R10, R3, 0x1, 0x1 ;  /* 0x00000001030a7811 */ /* 0x000fe200078e08ff */
[----:B------:R-:W0:Y:S01]  /*03a0*/  LDCU UR7, c[0x0][0x390] ;  /* 0x00007200ff0777ac */ /* 0x000e220008000800 */
[----:B------:R-:W-:-:S05]  /*03b0*/  UMOV UR6, 0x1 ;  /* 0x0000000100067882 */ /* 0x000fca0000000000 */
.L_x_7:
[----:B------:R-:W-:Y:S01]  /*03c0*/  BAR.SYNC.DEFER_BLOCKING 0x0 ;  /* 0x0000000000007b1d */ /* 0x000fe20000010000 */
[----:B------:R-:W-:Y:S01]  /*03d0*/  ISETP.GE.U32.AND P0, PT, R3, UR6, PT ;  /* 0x0000000603007c0c */ /* 0x000fe2000bf06070 */
[----:B------:R-:W-:Y:S02]  /*03e0*/  USHF.L.U32 UR6, UR6, 0x1, URZ ;  /* 0x0000000106067899 */ /* 0x000fe400080006ff */
[----:B------:R-:W-:Y:S02]  /*03f0*/  USHF.R.U32.HI UR5, URZ, 0x1, UR5 ;  /* 0x00000001ff057899 */ /* 0x000fe40008011605 */
[----:B------:R-:W-:Y:S08]  /*0400*/  BSSY.RECONVERGENT B0, `(.L_x_5) ;  /* 0x0000010000007945 */ /* 0x000ff00003800200 */
[----:B-1----:R-:W-:Y:S05]  /*0410*/  @P0 BRA `(.L_x_6) ;  /* 0x0000000000380947 */ /* 0x002fea0003800000 */
[----:B------:R-:W-:-:S04]  /*0420*/  IMAD R5, R10, UR5, RZ ;  /* 0x000000050a057c24 */ /* 0x000fc8000f8e02ff */
        /* <DEDUP_REMOVED lines=8> */
[----:B------:R-:W1:Y:S02]  /*04b0*/  LDS.64 R8, [R11+-0x8] ;  /* 0xfffff8000b087984 */ /* 0x000e640000000a00 */
[----:B-1----:R-:W-:Y:S02]  /*04c0*/  IADD3 R6, P0, PT, R6, R8, RZ ;  /* 0x0000000806067210 */ /* 0x002fe40007f1e0ff */
[----:B------:R1:W-:Y:S03]  /*04d0*/  STS.64 [R5+-0x8], R8 ;  /* 0xfffff80805007388 */ /* 0x0003e60000000a00 */
[----:B------:R-:W-:-:S05]  /*04e0*/  IMAD.X R7, R7, 0x1, R9, P0 ;  /* 0x0000000107077824 */ /* 0x000fca00000e0609 */
[----:B------:R1:W-:Y:S03]  /*04f0*/  STS.64 [R11+-0x8], R6 ;  /* 0xfffff8060b007388 */ /* 0x0003e60000000a00 */
.L_x_6:
[----:B0-----:R-:W-:Y:S05]  /*0500*/  BSYNC.RECONVERGENT B0 ;  /* 0x0000000000007941 */ /* 0x001fea0003800200 */
.L_x_5:
[----:B------:R-:W-:-:S09]  /*0510*/  UISETP.GE.AND UP0, UPT, UR6, UR7, UPT ;  /* 0x000000070600728c */ /* 0x000fd2000bf06270 */
[----:B------:R-:W-:Y:S05]  /*0520*/  BRA.U !UP0, `(.L_x_7) ;  /* 0xfffffffd08a47547 */ /* 0x000fea000b83ffff */
.L_x_4:
[----:B------:R-:W-:Y:S08]  /*0530*/  BAR.SYNC.DEFER_BLOCKING 0x0 ;  /* 0x0000000000007b1d */ /* 0x000ff00000010000 */
[----:B-1----:R-:W0:Y:S01]  /*0540*/  LDC.64 R6, c[0x0][0x380] ;  /* 0x0000e000ff067b82 */ /* 0x002e220000000a00 */
[----:B------:R-:W1:Y:S04]  /*0550*/  LDS.64 R4, [R4] ;  /* 0x0000000004047984 */ /* 0x000e680000000a00 */
[----:B------:R-:W2:Y:S01]  /*0560*/  LDS.64 R8, [R2] ;  /* 0x0000000002087984 */ /* 0x000ea20000000a00 */
[----:B0-----:R-:W-:-:S04]  /*0570*/  IMAD.WIDE.U32 R6, R3, 0x8, R6 ;  /* 0x0000000803067825 */ /* 0x001fc800078e0006 */
[----:B------:R-:W-:Y:S01]  /*0580*/  IMAD.WIDE R10, R0, 0x8, R6 ;  /* 0x00000008000a7825 */ /* 0x000fe200078e0206 */
[----:B-1----:R-:W-:Y:S04]  /*0590*/  STG.E.64 desc[UR8][R6.64], R4 ;  /* 0x0000000406007986 */ /* 0x002fe8000c101b08 */
[----:B--2---:R-:W-:Y:S01]  /*05a0*/  STG.E.64 desc[UR8][R10.64], R8 ;  /* 0x000000080a007986 */ /* 0x004fe2000c101b08 */
[----:B------:R-:W-:Y:S05]  /*05b0*/  EXIT ;  /* 0x000000000000794d */ /* 0x000fea0003800000 */
.L_x_8:
[----:B------:R-:W-:-:S00]  /*05c0*/  BRA `(.L_x_8) ;  /* 0xfffffffc00fc7947 */ /* 0x000fc0000383ffff */
[----:B------:R-:W-:-:S00]  /*05d0*/  NOP ;  /* 0x0000000000007918 */ /* 0x000fc00000000000 */
        /* <DEDUP_REMOVED lines=10> */
.L_x_66:


//--------------------- .text._Z7prescanIlEvPT_PKS0_i --------------------------
	.section	.text._Z7prescanIlEvPT_PKS0_i,"ax",@progbits
	.align	128
        .global         _Z7prescanIlEvPT_PKS0_i
        .type           _Z7prescanIlEvPT_PKS0_i,@function
        .size           _Z7prescanIlEvPT_PKS0_i,(.L_x_67 - _Z7prescanIlEvPT_PKS0_i)
        .other          _Z7prescanIlEvPT_PKS0_i,@"STO_CUDA_ENTRY STV_DEFAULT"
_Z7prescanIlEvPT_PKS0_i:
.text._Z7prescanIlEvPT_PKS0_i:
[----:B------:R-:W-:Y:S01]  /*0000*/  LDC R1, c[0x0][0x37c] ;  /* 0x0000df00ff017b82 */ /* 0x000fe20000000800 */
[----:B------:R-:W0:Y:S07]  /*0010*/  S2R R13, SR_TID.X ;  /* 0x00000000000d7919 */ /* 0x000e2e0000002100 */
[----:B------:R-:W1:Y:S01]  /*0020*/  LDC.64 R4, c[0x0][0x388] ;  /* 0x0000e200ff047b82 */ /* 0x000e620000000a00 */
[----:B------:R-:W2:Y:S01]  /*0030*/  LDCU.64 UR8, c[0x0][0x358] ;  /* 0x00006b00ff0877ac */ /* 0x000ea20008000a00 */
[----:B0-----:R-:W-:-:S04]  /*0040*/  IMAD.SHL.U32 R0, R13, 0x2, RZ ;  /* 0x000000020d007824 */ /* 0x001fc800078e00ff */
[----:B-1----:R-:W-:-:S05]  /*0050*/  IMAD.WIDE.U32 R4, R0, 0x8, R4 ;  /* 0x0000000800047825 */ /* 0x002fca00078e0004 */
[----:B--2---:R-:W2:Y:S04]  /*0060*/  LDG.E.64.CONSTANT R8, desc[UR8][R4.64] ;  /* 0x0000000804087981 */ /* 0x004ea8000c1e9b00 */
[----:B------:R-:W2:Y:S01]  /*0070*/  LDG.E.64.CONSTANT R10, desc[UR8][R4.64+0x8] ;  /* 0x00000808040a7981 */ /* 0x000ea2000c1e9b00 */
[----:B------:R-:W0:Y:S01]  /*0080*/  S2UR UR5, SR_CgaCtaId ;  /* 0x00000000000579c3 */ /* 0x000e220000008800 */
[----:B------:R-:W-:Y:S01]  /*0090*/  UMOV UR4, 0x400 ;  /* 0x0000040000047882 */ /* 0x000fe20000000000 */
[----:B------:R-:W-:Y:S01]  /*00a0*/  IMAD.MOV.U32 R12, RZ, RZ, 0x1 ;  /* 0x00000001ff0c7424 */ /* 0x000fe200078e00ff */
[----:B------:R-:W-:Y:S01]  /*00b0*/  IADD3 R3, PT, PT, R0, 0x1, RZ ;  /* 0x0000000100037810 */ /* 0x000fe20007ffe0ff */
[----:B0-----:R-:W-:Y:S01]  /*00c0*/  ULEA UR4, UR5, UR4, 0x18 ;  /* 0x0000000405047291 */ /* 0x001fe2000f8ec0ff */
[----:B------:R-:W0:Y:S05]  /*00d0*/  LDCU UR5, c[0x0][0x390] ;  /* 0x00007200ff0577ac */ /* 0x000e2a0008000800 */
[----:B------:R-:W-:Y:S01]  /*00e0*/  LEA R2, R13, UR4, 0x4 ;  /* 0x000000040d027c11 */ /* 0x000fe2000f8e20ff */
[----:B0-----:R-:W-:-:S04]  /*00f0*/  USHF.R.S32.HI UR5, URZ, 0x1, UR5 ;  /* 0x00000001ff057899 */ /* 0x001fc80008011405 */
[----:B------:R-:W-:Y:S01]  /*0100*/  UISETP.GE.AND UP0, UPT, UR5, 0x1, UPT ;  /* 0x000000010500788c */ /* 0x000fe2000bf06270 */
[----:B--2---:R0:W-:Y:S08]  /*0110*/  STS.128 [R2], R8 ;  /* 0x0000000802007388 */ /* 0x0041f00000000c00 */
[----:B------:R-:W-:Y:S05]  /*0120*/  BRA.U !UP0, `(.L_x_9) ;  /* 0x00000001084c7547 */ /* 0x000fea000b800000 */
[----:B------:R-:W-:-:S07]  /*0130*/  IMAD.MOV.U32 R12, RZ, RZ, 0x1 ;  /* 0x00000001ff0c7424 */ /* 0x000fce00078e00ff */
.L_x_12:
[----:B------:R-:W-:Y:S01]  /*0140*/  BAR.SYNC.DEFER_BLOCKING 0x0 ;  /* 0x0000000000007b1d */ /* 0x000fe20000010000 */
[----:B------:R-:W-:-:S05]  /*0150*/  ISETP.GE.AND P0, PT, R13, UR5, PT ;  /* 0x000000050d007c0c */ /* 0x000fca000bf06270 */
[----:B------:R-:W-:Y:S08]  /*0160*/  BSSY.RECONVERGENT B0, `(.L_x_10) ;  /* 0x000000a000007945 */ /* 0x000ff00003800200 */
[----:B-1----:R-:W-:Y:S05]  /*0170*/  @P0 BRA `(.L_x_11) ;  /* 0x0000000000200947 */ /* 0x002fea0003800000 */
[----:B------:R-:W-:-:S05]  /*0180*/  IMAD R4, R3, R12, RZ ;  /* 0x0000000c03047224 */ /* 0x000fca00078e02ff */
[----:B0-----:R-:W-:-:S05]  /*0190*/  LEA R9, R4, UR4, 0x3 ;  /* 0x0000000404097c11 */ /* 0x001fca000f8e18ff */
[----:B------:R-:W-:Y:S01]  /*01a0*/  IMAD R11, R12, 0x8, R9 ;  /* 0x000000080c0b7824 */ /* 0x000fe200078e0209 */
[----:B------:R-:W-:Y:S04]  /*01b0*/  LDS.64 R4, [R9+-0x8] ;  /* 0xfffff80009047984 */ /* 0x000fe80000000a00 */
[----:B------:R-:W0:Y:S02]  /*01c0*/  LDS.64 R6, [R11+-0x8] ;  /* 0xfffff8000b067984 */ /* 0x000e240000000a00 */
[----:B0-----:R-:W-:-:S04]  /*01d0*/  IADD3 R4, P0, PT, R4, R6, RZ ;  /* 0x0000000604047210 */ /* 0x001fc80007f1e0ff */
[----:B------:R-:W-:-:S05]  /*01e0*/  IADD3.X R5, PT, PT, R5, R7, RZ, P0, !PT ;  /* 0x0000000705057210 */ /* 0x000fca00007fe4ff */
[----:B------:R1:W-:Y:S04]  /*01f0*/  STS.64 [R11+-0x8], R4 ;  /* 0xfffff8040b007388 */ /* 0x0003e80000000a00 */
.L_x_11:
[----:B------:R-:W-:Y:S05]  /*0200*/  BSYNC.RECONVERGENT B0 ;  /* 0x0000000000007941 */ /* 0x000fea0003800200 */
.L_x_10:
[----:B------:R-:W-:Y:S01]  /*0210*/  UISETP.GT.U32.AND UP0, UPT, UR5, 0x1, UPT ;  /* 0x000000010500788c */ /* 0x000fe2000bf04070 */
[----:B------:R-:W-:Y:S01]  /*0220*/  IMAD.SHL.U32 R12, R12, 0x2, RZ ;  /* 0x000000020c0c7824 */ /* 0x000fe200078e00ff */
[----:B------:R-:W-:-:S07]  /*0230*/  USHF.R.U32.HI UR6, URZ, 0x1, UR5 ;  /* 0x00000001ff067899 */ /* 0x000fce0008011605 */
[----:B------:R-:W-:Y:S01]  /*0240*/  UMOV UR5, UR6 ;  /* 0x0000000600057c82 */ /* 0x000fe20008000000 */
[----:B------:R-:W-:Y:S05]  /*0250*/  BRA.U UP0, `(.L_x_12) ;  /* 0xfffffffd00b87547 */ /* 0x000fea000b83ffff */
.L_x_9:
[----:B-1----:R-:W1:Y:S01]  /*0260*/  LDC R5, c[0x0][0x390] ;  /* 0x0000e400ff057b82 */ /* 0x002e620000000800 */
[----:B------:R-:W-:-:S13]  /*0270*/  ISETP.NE.AND P0, PT, R13, RZ, PT ;  /* 0x000000ff0d00720c */ /* 0x000fda0003f05270 */
[----:B-1----:R-:W-:-:S05]  /*0280*/  @!P0 LEA R4, R5, UR4, 0x3 ;  /* 0x0000000405048c11 */ /* 0x002fca000f8e18ff */
[----:B------:R1:W-:Y:S01]  /*0290*/  @!P0 STS.64 [R4+-0x8], RZ ;  /* 0xfffff8ff04008388 */ /* 0x0003e20000000a00 */
[----:B------:R-:W-:-:S13]  /*02a0*/  ISETP.GE.AND P0, PT, R5, 0x2, PT ;  /* 0x000000020500780c */ /* 0x000fda0003f06270 */
[----:B-1----:R-:W-:Y:S05]  /*02b0*/  @!P0 BRA `(.L_x_13) ;  /* 0x0000000000588947 */ /* 0x002fea0003800000 */
[----:B------:R-:W1:Y:S01]  /*02c0*/  LDCU UR6, c[0x0][0x390] ;  /* 0x00007200ff0677ac */ /* 0x000e620008000800 */
[----:B------:R-:W-:-:S05]  /*02d0*/  UMOV UR5, 0x1 ;  /* 0x0000000100057882 */ /* 0x000fca0000000000 */
.L_x_16:
[----:B------:R-:W-:Y:S01]  /*02e0*/  BAR.SYNC.DEFER_BLOCKING 0x0 ;  /* 0x0000000000007b1d */ /* 0x000fe20000010000 */
[----:B------:R-:W-:Y:S01]  /*02f0*/  ISETP.GE.U32.AND P0, PT, R13, UR5, PT ;  /* 0x000000050d007c0c */ /* 0x000fe2000bf06070 */
[----:B------:R-:W-:Y:S01]  /*0300*/  USHF.L.U32 UR5, UR5, 0x1, URZ ;  /* 0x0000000105057899 */ /* 0x000fe200080006ff */
[----:B------:R-:W-:-:S03]  /*0310*/  SHF.R.U32.HI R12, RZ, 0x1, R12 ;  /* 0x00000001ff0c7819 */ /* 0x000fc6000001160c */
[----:B------:R-:W-:Y:S08]  /*0320*/  BSSY.RECONVERGENT B0, `(.L_x_14) ;  /* 0x000000d000007945 */ /* 0x000ff00003800200 */
[----:B--2---:R-:W-:Y:S05]  /*0330*/  @P0 BRA `(.L_x_15) ;  /* 0x00000000002c0947 */ /* 0x004fea0003800000 */
[----:B------:R-:W-:-:S05]  /*0340*/  IMAD R4, R3, R12, RZ ;  /* 0x0000000c03047224 */ /* 0x000fca00078e02ff */
[----:B0-----:R-:W-:-:S04]  /*0350*/  LEA R11, R4, UR4, 0x3 ;  /* 0x00000004040b7c11 */ /* 0x001fc8000f8e18ff */
[----:B------:R-:W-:Y:S01]  /*0360*/  LEA R15, R12, R11, 0x3 ;  /* 0x0000000b0c0f7211 */ /* 0x000fe200078e18ff */
[----:B------:R-:W0:Y:S04]  /*0370*/  LDS.64 R4, [R11+-0x8] ;  /* 0xfffff8000b047984 */ /* 0x000e280000000a00 */
[----:B------:R-:W2:Y:S01]  /*0380*/  LDS.64 R6, [R15+-0x8] ;  /* 0xfffff8000f067984 */ /* 0x000ea20000000a00 */
[----:B0-----:R-:W-:Y:S03]  /*0390*/  I2F.S64 R4, R4 ;  /* 0x0000000400047312 */ /* 0x001fe60000301400 */
[----:B--2---:R2:W-:Y:S05]  /*03a0*/  STS.64 [R11+-0x8], R6 ;  /* 0xfffff8060b007388 */ /* 0x0045ea0000000a00 */
[----:B------:R-:W0:Y:S02]  /*03b0*/  I2F.S64 R9, R6 ;  /* 0x0000000600097312 */ /* 0x000e240000301400 */
[----:B0-----:R-:W-:-:S06]  /*03c0*/  FADD R9, R4, R9 ;  /* 0x0000000904097221 */ /* 0x001fcc0000000000 */
[----:B------:R-:W0:Y:S02]  /*03d0*/  F2I.S64.TRUNC R8, R9 ;  /* 0x0000000900087311 */ /* 0x000e24000020d900 */
[----:B0-----:R2:W-:Y:S02]  /*03e0*/  STS.64 [R15+-0x8], R8 ;  /* 0xfffff8080f007388 */ /* 0x0015e40000000a00 */
.L_x_15:
[----:B-1----:R-:W-:Y:S05]  /*03f0*/  BSYNC.RECONVERGENT B0 ;  /* 0x0000000000007941 */ /* 0x002fea0003800200 */
.L_x_14:
[----:B------:R-:W-:-:S09]  /*0400*/  UISETP.GE.AND UP0, UPT, UR5, UR6, UPT ;  /* 0x000000060500728c */ /* 0x000fd2000bf06270 */
[----:B------:R-:W-:Y:S05]  /*0410*/  BRA.U !UP0, `(.L_x_16) ;  /* 0xfffffffd08b07547 */ /* 0x000fea000b83ffff */
.L_x_13:
[----:B--2---:R-:W1:Y:S01]  /*0420*/  LDS.128 R4, [R2] ;  /* 0x0000000002047984 */ /* 0x004e620000000c00 */
[----:B0-----:R-:W0:Y:S02]  /*0430*/  LDC.64 R8, c[0x0][0x380] ;  /* 0x0000e000ff087b82 */ /* 0x001e240000000a00 */
[----:B0-----:R-:W-:-:S05]  /*0440*/  IMAD.WIDE.U32 R8, R0, 0x8, R8 ;  /* 0x0000000800087825 */ /* 0x001fca00078e0008 */
[----:B-1----:R-:W-:Y:S04]  /*0450*/  STG.E.64 desc[UR8][R8.64], R4 ;  /* 0x0000000408007986 */ /* 0x002fe8000c101b08 */
[----:B------:R-:W-:Y:S01]  /*0460*/  STG.E.64 desc[UR8][R8.64+0x8], R6 ;  /* 0x0000080608007986 */ /* 0x000fe2000c101b08 */
[----:B------:R-:W-:Y:S05]  /*0470*/  EXIT ;  /* 0x000000000000794d */ /* 0x000fea0003800000 */
.L_x_17:
        /* <DEDUP_REMOVED lines=16> */
.L_x_67:


//--------------------- .text._Z12prescan_bcaoIiEvPT_PKS0_i --------------------------
	.section	.text._Z12prescan_bcaoIiEvPT_PKS0_i,"ax",@progbits
	.align	128
        .global         _Z12prescan_bcaoIiEvPT_PKS0_i
        .type           _Z12prescan_bcaoIiEvPT_PKS0_i,@function
        .size           _Z12prescan_bcaoIiEvPT_PKS0_i,(.L_x_68 - _Z12prescan_bcaoIiEvPT_PKS0_i)
        .other          _Z12prescan_bcaoIiEvPT_PKS0_i,@"STO_CUDA_ENTRY STV_DEFAULT"
_Z12prescan_bcaoIiEvPT_PKS0_i:
.text._Z12prescan_bcaoIiEvPT_PKS0_i:
        /* <DEDUP_REMOVED lines=9> */
[----:B--2---:R-:W2:Y:S04]  /*0090*/  LDG.E.CONSTANT R7, desc[UR8][R6.64] ;  /* 0x0000000806077981 */ /* 0x004ea8000c1e9900 */
[----:B------:R-:W3:Y:S01]  /*00a0*/  LDG.E.CONSTANT R9, desc[UR8][R8.64] ;  /* 0x0000000808097981 */ /* 0x000ee2000c1e9900 */
[----:B------:R-:W0:Y:S01]  /*00b0*/  S2UR UR5, SR_CgaCtaId ;  /* 0x00000000000579c3 */ /* 0x000e220000008800 */
[----:B------:R-:W-:Y:S01]  /*00c0*/  UMOV UR4, 0x400 ;  /* 0x0000040000047882 */ /* 0x000fe20000000000 */
[----:B------:R-:W-:Y:S01]  /*00d0*/  IMAD.IADD R2, R3, 0x1, R0 ;  /* 0x0000000103027824 */ /* 0x000fe200078e0200 */
[----:B------:R-:W-:-:S04]  /*00e0*/  LEA.HI R4, R0, R0, RZ, 0x1b ;  /* 0x0000000000047211 */ /* 0x000fc800078fd8ff */
[----:B------:R-:W-:Y:S01]  /*00f0*/  LEA.HI.SX32 R5, R2, R2, 0x1b ;  /* 0x0000000202057211 */ /* 0x000fe200078fdaff */
[----:B0-----:R-:W-:-:S03]  /*0100*/  ULEA UR4, UR5, UR4, 0x18 ;  /* 0x0000000405047291 */ /* 0x001fc6000f8ec0ff */
[----:B------:R-:W-:-:S03]  /*0110*/  UMOV UR5, 0x1 ;  /* 0x0000000100057882 */ /* 0x000fc60000000000 */
[----:B------:R-:W-:Y:S02]  /*0120*/  LEA R2, R4, UR4, 0x2 ;  /* 0x0000000404027c11 */ /* 0x000fe4000f8e10ff */
[----:B------:R-:W-:Y:S02]  /*0130*/  LEA R4, R5, UR4, 0x2 ;  /* 0x0000000405047c11 */ /* 0x000fe4000f8e10ff */
[----:B------:R-:W-:-:S04]  /*0140*/  SHF.R.S32.HI R5, RZ, 0x1, R10 ;  /* 0x00000001ff057819 */ /* 0x000fc8000001140a */
[----:B------:R-:W-:Y:S01]  /*0150*/  ISETP.GE.AND P0, PT, R5, 0x1, PT ;  /* 0x000000010500780c */ /* 0x000fe20003f06270 */
[----:B--2---:R0:W-:Y:S04]  /*0160*/  STS [R2], R7 ;  /* 0x0000000702007388 */ /* 0x0041e80000000800 */
[----:B---3--:R0:W-:Y:S08]  /*0170*/  STS [R4], R9 ;  /* 0x0000000904007388 */ /* 0x0081f00000000800 */
[----:B------:R-:W-:Y:S05]  /*0180*/  @!P0 BRA `(.L_x_18) ;  /* 0x00000000005c8947 */ /* 0x000fea0003800000 */
[----:B------:R-:W-:Y:S01]  /*0190*/  LEA R10, R0, 0x1, 0x1 ;  /* 0x00000001000a7811 */ /* 0x000fe200078e08ff */
[----:B------:R-:W-:-:S06]  /*01a0*/  UMOV UR5, 0x1 ;  /* 0x0000000100057882 */ /* 0x000fcc0000000000 */
.L_x_21:
[----:B------:R-:W-:Y:S01]  /*01b0*/  BAR.SYNC.DEFER_BLOCKING 0x0 ;  /* 0x0000000000007b1d */ /* 0x000fe20000010000 */
[----:B------:R-:W-:Y:S02]  /*01c0*/  ISETP.GE.AND P0, PT, R0, R5, PT ;  /* 0x000000050000720c */ /* 0x000fe40003f06270 */
[----:B------:R-:W-:-:S03]  /*01d0*/  ISETP.GT.U32.AND P1, PT, R5, 0x1, PT ;  /* 0x000000010500780c */ /* 0x000fc60003f24070 */
[----:B------:R-:W-:Y:S08]  /*01e0*/  BSSY.RECONVERGENT B0, `(.L_x_19) ;  /* 0x000000e000007945 */ /* 0x000ff00003800200 */
[----:B-1----:R-:W-:Y:S05]  /*01f0*/  @P0 BRA `(.L_x_20) ;  /* 0x0000000000300947 */ /* 0x002fea0003800000 */
[----:B------:R-:W-:-:S04]  /*0200*/  IMAD R6, R10, UR5, RZ ;  /* 0x000000050a067c24 */ /* 0x000fc8000f8e02ff */
[C---:B0-----:R-:W-:Y:S02]  /*0210*/  VIADD R7, R6.reuse, 0xffffffff ;  /* 0xffffffff06077836 */ /* 0x041fe40000000000 */
[----:B------:R-:W-:Y:S02]  /*0220*/  VIADD R8, R6, UR5 ;  /* 0x0000000506087c36 */ /* 0x000fe40008000000 */
[C---:B------:R-:W-:Y:S01]  /*0230*/  VIADD R9, R7.reuse, UR5 ;  /* 0x0000000507097c36 */ /* 0x040fe20008000000 */
[----:B------:R-:W-:-:S04]  /*0240*/  LEA.HI.SX32 R6, R7, R6, 0x1b ;  /* 0x0000000607067211 */ /* 0x000fc800078fdaff */
[----:B------:R-:W-:Y:S02]  /*0250*/  LEA.HI.SX32 R8, R9, R8, 0x1b ;  /* 0x0000000809087211 */ /* 0x000fe400078fdaff */
[----:B------:R-:W-:Y:S02]  /*0260*/  LEA R6, R6, UR4, 0x2 ;  /* 0x0000000406067c11 */ /* 0x000fe4000f8e10ff */
[----:B------:R-:W-:-:S04]  /*0270*/  LEA R8, R8, UR4, 0x2 ;  /* 0x0000000408087c11 */ /* 0x000fc8000f8e10ff */
[----:B------:R-:W-:Y:S04]  /*0280*/  LDS R6, [R6+-0x4] ;  /* 0xfffffc0006067984 */ /* 0x000fe80000000800 */
[----:B------:R-:W0:Y:S02]  /*0290*/  LDS R7, [R8+-0x4] ;  /* 0xfffffc0008077984 */ /* 0x000e240000000800 */
[----:B0-----:R-:W-:-:S05]  /*02a0*/  IMAD.IADD R7, R6, 0x1, R7 ;  /* 0x0000000106077824 */ /* 0x001fca00078e0207 */
[----:B------:R1:W-:Y:S02]  /*02b0*/  STS [R8+-0x4], R7 ;  /* 0xfffffc0708007388 */ /* 0x0003e40000000800 */
.L_x_20:
[----:B------:R-:W-:Y:S05]  /*02c0*/  BSYNC.RECONVERGENT B0 ;  /* 0x0000000000007941 */ /* 0x000fea0003800200 */
.L_x_19:
[----:B------:R-:W-:Y:S01]  /*02d0*/  USHF.L.U32 UR5, UR5, 0x1, URZ ;  /* 0x0000000105057899 */ /* 0x000fe200080006ff */
[----:B------:R-:W-:Y:S01]  /*02e0*/  SHF.R.U32.HI R5, RZ, 0x1, R5 ;  /* 0x00000001ff057819 */ /* 0x000fe20000011605 */
[----:B------:R-:W-:Y:S10]  /*02f0*/  @P1 BRA `(.L_x_21) ;  /* 0xfffffffc00ac1947 */ /* 0x000ff4000383ffff */
.L_x_18:
[----:B------:R-:W2:Y:S01]  /*0300*/  LDC R6, c[0x0][0x390] ;  /* 0x0000e400ff067b82 */ /* 0x000ea20000000800 */
[----:B------:R-:W-:-:S13]  /*0310*/  ISETP.NE.AND P0, PT, R0, RZ, PT ;  /* 0x000000ff0000720c */ /* 0x000fda0003f05270 */
[----:B--2---:R-:W-:-:S05]  /*0320*/  @!P0 VIADD R5, R6, 0xffffffff ;  /* 0xffffffff06058836 */ /* 0x004fca0000000000 */
[----:B------:R-:W-:-:S04]  /*0330*/  @!P0 LEA.HI.SX32 R5, R5, R6, 0x1b ;  /* 0x0000000605058211 */ /* 0x000fc800078fdaff */
[----:B------:R-:W-:-:S05]  /*0340*/  @!P0 LEA R5, R5, UR4, 0x2 ;  /* 0x0000000405058c11 */ /* 0x000fca000f8e10ff */
[----:B------:R2:W-:Y:S01]  /*0350*/  @!P0 STS [R5+-0x4], RZ ;  /* 0xfffffcff05008388 */ /* 0x0005e20000000800 */
[----:B------:R-:W-:-:S13]  /*0360*/  ISETP.GE.AND P0, PT, R6, 0x2, PT ;  /* 0x000000020600780c */ /* 0x000fda0003f06270 */
[----:B--2---:R-:W-:Y:S05]  /*0370*/  @!P0 BRA `(.L_x_22) ;  /* 0x0000000000648947 */ /* 0x004fea0003800000 */
[----:B0-----:R-:W-:Y:S01]  /*0380*/  LEA R9, R0, 0x1, 0x1 ;  /* 0x0000000100097811 */ /* 0x001fe200078e08ff */
[----:B------:R-:W0:Y:S01]  /*0390*/  LDCU UR7, c[0x0][0x390] ;  /* 0x00007200ff0777ac */ /* 0x000e220008000800 */
[----:B------:R-:W-:-:S05]  /*03a0*/  UMOV UR6, 0x1 ;  /* 0x0000000100067882 */ /* 0x000fca0000000000 */
.L_x_25:
[----:B------:R-:W-:Y:S01]  /*03b0*/  BAR.SYNC.DEFER_BLOCKING 0x0 ;  /* 0x0000000000007b1d */ /* 0x000fe20000010000 */
[----:B------:R-:W-:Y:S01]  /*03c0*/  ISETP.GE.U32.AND P0, PT, R0, UR6, PT ;  /* 0x0000000600007c0c */ /* 0x000fe2000bf06070 */
[----:B------:R-:W-:Y:S02]  /*03d0*/  USHF.L.U32 UR6, UR6, 0x1, URZ ;  /* 0x0000000106067899 */ /* 0x000fe400080006ff */
[----:B------:R-:W-:Y:S02]  /*03e0*/  USHF.R.U32.HI UR5, URZ, 0x1, UR5 ;  /* 0x00000001ff057899 */ /* 0x000fe40008011605 */
[----:B------:R-:W-:Y:S08]  /*03f0*/  BSSY.RECONVERGENT B0, `(.L_x_23) ;  /* 0x000000f000007945 */ /* 0x000ff00003800200 */
[----:B--2---:R-:W-:Y:S05]  /*0400*/  @P0 BRA `(.L_x_24) ;  /* 0x0000000000340947 */ /* 0x004fea0003800000 */
[----:B------:R-:W-:-:S04]  /*0410*/  IMAD R5, R9, UR5, RZ ;  /* 0x0000000509057c24 */ /* 0x000fc8000f8e02ff */
[C---:B------:R-:W-:Y:S02]  /*0420*/  VIADD R6, R5.reuse, 0xffffffff ;  /* 0xffffffff05067836 */ /* 0x040fe40000000000 */
[----:B-1----:R-:W-:Y:S02]  /*0430*/  VIADD R7, R5, UR5 ;  /* 0x0000000505077c36 */ /* 0x002fe40008000000 */
[C---:B------:R-:W-:Y:S01]  /*0440*/  VIADD R8, R6.reuse, UR5 ;  /* 0x0000000506087c36 */ /* 0x040fe20008000000 */
[----:B------:R-:W-:-:S04]  /*0450*/  LEA.HI.SX32 R5, R6, R5, 0x1b ;  /* 0x0000000506057211 */ /* 0x000fc800078fdaff */
[----:B------:R-:W-:Y:S02]  /*0460*/  LEA.HI.SX32 R7, R8, R7, 0x1b ;  /* 0x0000000708077211 */ /* 0x000fe400078fdaff */
[----:B------:R-:W-:Y:S02]  /*0470*/  LEA R5, R5, UR4, 0x2 ;  /* 0x0000000405057c11 */ /* 0x000fe4000f8e10ff */
[----:B------:R-:W-:-:S03]  /*0480*/  LEA R7, R7, UR4, 0x2 ;  /* 0x0000000407077c11 */ /* 0x000fc6000f8e10ff */
[----:B------:R-:W-:Y:S04]  /*0490*/  LDS R6, [R5+-0x4] ;  /* 0xfffffc0005067984 */ /* 0x000fe80000000800 */
[----:B------:R-:W1:Y:S02]  /*04a0*/  LDS R8, [R7+-0x4] ;  /* 0xfffffc0007087984 */ /* 0x000e640000000800 */
[----:B-1----:R-:W-:Y:S02]  /*04b0*/  IMAD.IADD R6, R6, 0x1, R8 ;  /* 0x0000000106067824 */ /* 0x002fe400078e0208 */
[----:B------:R2:W-:Y:S04]  /*04c0*/  STS [R5+-0x4], R8 ;  /* 0xfffffc0805007388 */ /* 0x0005e80000000800 */
[----:B------:R2:W-:Y:S02]  /*04d0*/  STS [R7+-0x4], R6 ;  /* 0xfffffc0607007388 */ /* 0x0005e40000000800 */
.L_x_24:
[----:B0-----:R-:W-:Y:S05]  /*04e0*/  BSYNC.RECONVERGENT B0 ;  /* 0x0000000000007941 */ /* 0x001fea0003800200 */
.L_x_23:
[----:B------:R-:W-:-:S09]  /*04f0*/  UISETP.GE.AND UP0, UPT, UR6, UR7, UPT ;  /* 0x000000070600728c */ /* 0x000fd2000bf06270 */
[----:B------:R-:W-:Y:S05]  /*0500*/  BRA.U !UP0, `(.L_x_25) ;  /* 0xfffffffd08a87547 */ /* 0x000fea000b83ffff */
.L_x_22:
[----:B------:R-:W-:Y:S08]  /*0510*/  BAR.SYNC.DEFER_BLOCKING 0x0 ;  /* 0x0000000000007b1d */ /* 0x000ff00000010000 */
[----:B012---:R-:W0:Y:S01]  /*0520*/  LDC.64 R6, c[0x0][0x380] ;  /* 0x0000e000ff067b82 */ /* 0x007e220000000a00 */
[----:B------:R-:W1:Y:S04]  /*0530*/  LDS R5, [R2] ;  /* 0x0000000002057984 */ /* 0x000e680000000800 */
[----:B------:R-:W2:Y:S01]  /*0540*/  LDS R11, [R4] ;  /* 0x00000000040b7984 */ /* 0x000ea20000000800 */
[----:B0-----:R-:W-:-:S04]  /*0550*/  IMAD.WIDE.U32 R6, R0, 0x4, R6 ;  /* 0x0000000400067825 */ /* 0x001fc800078e0006 */
[----:B------:R-:W-:Y:S01]  /*0560*/  IMAD.WIDE R8, R3, 0x4, R6 ;  /* 0x0000000403087825 */ /* 0x000fe200078e0206 */
[----:B-1----:R-:W-:Y:S04]  /*0570*/  STG.E desc[UR8][R6.64], R5 ;  /* 0x0000000506007986 */ /* 0x002fe8000c101908 */
[----:B--2---:R-:W-:Y:S01]  /*0580*/  STG.E desc[UR8][R8.64], R11 ;  /* 0x0000000b08007986 */ /* 0x004fe2000c101908 */
[----:B------:R-:W-:Y:S05]  /*0590*/  EXIT ;  /* 0x000000000000794d */ /* 0x000fea0003800000 */
.L_x_26:
        /* <DEDUP_REMOVED lines=14> */
.L_x_68:


//--------------------- .text._Z7prescanIiEvPT_PKS0_i --------------------------
	.section	.text._Z7prescanIiEvPT_PKS0_i,"ax",@progbits
	.align	128
        .global         _Z7prescanIiEvPT_PKS0_i
        .type           _Z7prescanIiEvPT_PKS0_i,@function
        .size           _Z7prescanIiEvPT_PKS0_i,(.L_x_69 - _Z7prescanIiEvPT_PKS0_i)
        .other          _Z7prescanIiEvPT_PKS0_i,@"STO_CUDA_ENTRY STV_DEFAULT"
_Z7prescanIiEvPT_PKS0_i:
.text._Z7prescanIiEvPT_PKS0_i:
[----:B------:R-:W-:Y:S01]  /*0000*/  LDC R1, c[0x0][0x37c] ;  /* 0x0000df00ff017b82 */ /* 0x000fe20000000800 */
[----:B------:R-:W0:Y:S07]  /*0010*/  S2R R11, SR_TID.X ;  /* 0x00000000000b7919 */ /* 0x000e2e0000002100 */
[----:B------:R-:W1:Y:S01]  /*0020*/  LDC.64 R2, c[0x0][0x388] ;  /* 0x0000e200ff027b82 */ /* 0x000e620000000a00 */
[----:B------:R-:W2:Y:S01]  /*0030*/  LDCU.64 UR8, c[0x0][0x358] ;  /* 0x00006b00ff0877ac */ /* 0x000ea20008000a00 */
[----:B------:R-:W3:Y:S06]  /*0040*/  LDCU UR6, c[0x0][0x390] ;  /* 0x00007200ff0677ac */ /* 0x000eec0008000800 */
[----:B------:R-:W4:Y:S08]  /*0050*/  S2UR UR5, SR_CgaCtaId ;  /* 0x00000000000579c3 */ /* 0x000f300000008800 */
[----:B------:R-:W5:Y:S01]  /*0060*/  LDC R10, c[0x0][0x390] ;  /* 0x0000e400ff0a7b82 */ /* 0x000f620000000800 */
[----:B0-----:R-:W-:-:S04]  /*0070*/  IMAD.SHL.U32 R0, R11, 0x2, RZ ;  /* 0x000000020b007824 */ /* 0x001fc800078e00ff */
[----:B-1----:R-:W-:-:S05]  /*0080*/  IMAD.WIDE.U32 R2, R0, 0x4, R2 ;  /* 0x0000000400027825 */ /* 0x002fca00078e0002 */
[----:B--2---:R-:W2:Y:S04]  /*0090*/  LDG.E.CONSTANT R4, desc[UR8][R2.64] ;  /* 0x0000000802047981 */ /* 0x004ea8000c1e9900 */
[----:B------:R0:W2:Y:S01]  /*00a0*/  LDG.E.CONSTANT R5, desc[UR8][R2.64+0x4] ;  /* 0x0000040802057981 */ /* 0x0000a2000c1e9900 */
[----:B------:R-:W-:Y:S01]  /*00b0*/  UMOV UR4, 0x400 ;  /* 0x0000040000047882 */ /* 0x000fe20000000000 */
[----:B------:R-:W-:Y:S01]  /*00c0*/  ISETP.NE.AND P1, PT, R11, RZ, PT ;  /* 0x000000ff0b00720c */ /* 0x000fe20003f25270 */
[----:B----4-:R-:W-:Y:S02]  /*00d0*/  ULEA UR4, UR5, UR4, 0x18 ;  /* 0x0000000405047291 */ /* 0x010fe4000f8ec0ff */
[----:B---3--:R-:W-:-:S04]  /*00e0*/  USHF.R.S32.HI UR5, URZ, 0x1, UR6 ;  /* 0x00000001ff057899 */ /* 0x008fc80008011406 */
[----:B------:R-:W-:Y:S01]  /*00f0*/  LEA R6, R11, UR4, 0x3 ;  /* 0x000000040b067c11 */ /* 0x000fe2000f8e18ff */
[----:B------:R-:W-:Y:S01]  /*0100*/  UISETP.GE.AND UP0, UPT, UR5, 0x1, UPT ;  /* 0x000000010500788c */ /* 0x000fe2000bf06270 */
[----:B0-----:R-:W-:Y:S02]  /*0110*/  IMAD.MOV.U32 R3, RZ, RZ, 0x1 ;  /* 0x00000001ff037424 */ /* 0x001fe400078e00ff */
[----:B------:R-:W-:Y:S02]  /*0120*/  VIADD R2, R0, 0x1 ;  /* 0x0000000100027836 */ /* 0x000fe40000000000 */
[----:B-----5:R-:W-:Y:S01]  /*0130*/  @!P1 LEA R9, R10, UR4, 0x2 ;  /* 0x000000040a099c11 */ /* 0x020fe2000f8e10ff */
[----:B--2---:R0:W-:Y:S03]  /*0140*/  STS.64 [R6], R4 ;  /* 0x0000000406007388 */ /* 0x0041e60000000a00 */
[----:B------:R-:W-:Y:S05]  /*0150*/  BRA.U !UP0, `(.L_x_27) ;  /* 0x00000001083c7547 */ /* 0x000fea000b800000 */
[----:B------:R-:W-:-:S07]  /*0160*/  IMAD.MOV.U32 R3, RZ, RZ, 0x1 ;  /* 0x00000001ff037424 */ /* 0x000fce00078e00ff */
.L_x_28:
[----:B------:R-:W-:Y:S01]  /*0170*/  BAR.SYNC.DEFER_BLOCKING 0x0 ;  /* 0x0000000000007b1d */ /* 0x000fe20000010000 */
[----:B------:R-:W-:Y:S01]  /*0180*/  ISETP.GE.AND P0, PT, R11, UR5, PT ;  /* 0x000000050b007c0c */ /* 0x000fe2000bf06270 */
[----:B------:R-:W-:Y:S02]  /*0190*/  UISETP.GT.U32.AND UP0, UPT, UR5, 0x1, UPT ;  /* 0x000000010500788c */ /* 0x000fe4000bf04070 */
[----:B------:R-:W-:-:S07]  /*01a0*/  USHF.R.U32.HI UR6, URZ, 0x1, UR5 ;  /* 0x00000001ff067899 */ /* 0x000fce0008011605 */
[----:B------:R-:W-:-:S03]  /*01b0*/  UMOV UR5, UR6 ;  /* 0x0000000600057c82 */ /* 0x000fc60008000000 */
[----:B0-----:R-:W-:-:S05]  /*01c0*/  @!P0 IMAD R4, R2, R3, RZ ;  /* 0x0000000302048224 */ /* 0x001fca00078e02ff */
[----:B------:R-:W-:-:S04]  /*01d0*/  @!P0 LEA R4, R4, UR4, 0x2 ;  /* 0x0000000404048c11 */ /* 0x000fc8000f8e10ff */
[C---:B-1----:R-:W-:Y:S01]  /*01e0*/  @!P0 LEA R5, R3.reuse, R4, 0x2 ;  /* 0x0000000403058211 */ /* 0x042fe200078e10ff */
[----:B------:R-:W-:Y:S01]  /*01f0*/  IMAD.SHL.U32 R3, R3, 0x2, RZ ;  /* 0x0000000203037824 */ /* 0x000fe200078e00ff */
[----:B------:R-:W-:Y:S04]  /*0200*/  @!P0 LDS R4, [R4+-0x4] ;  /* 0xfffffc0004048984 */ /* 0x000fe80000000800 */
[----:B------:R-:W0:Y:S02]  /*0210*/  @!P0 LDS R7, [R5+-0x4] ;  /* 0xfffffc0005078984 */ /* 0x000e240000000800 */
[----:B0-----:R-:W-:-:S05]  /*0220*/  @!P0 IMAD.IADD R8, R4, 0x1, R7 ;  /* 0x0000000104088824 */ /* 0x001fca00078e0207 */
[----:B------:R1:W-:Y:S01]  /*0230*/  @!P0 STS [R5+-0x4], R8 ;  /* 0xfffffc0805008388 */ /* 0x0003e20000000800 */
[----:B------:R-:W-:Y:S05]  /*0240*/  BRA.U UP0, `(.L_x_28) ;  /* 0xfffffffd00c87547 */ /* 0x000fea000b83ffff */
.L_x_27:
[----:B------:R2:W-:Y:S01]  /*0250*/  @!P1 STS [R9+-0x4], RZ ;  /* 0xfffffcff09009388 */ /* 0x0005e20000000800 */
[----:B------:R-:W-:-:S13]  /*0260*/  ISETP.GE.AND P0, PT, R10, 0x2, PT ;  /* 0x000000020a00780c */ /* 0x000fda0003f06270 */
[----:B--2---:R-:W-:Y:S05]  /*0270*/  @!P0 BRA `(.L_x_29) ;  /* 0x0000000000588947 */ /* 0x004fea0003800000 */
[----:B------:R-:W2:Y:S01]  /*0280*/  LDCU UR6, c[0x0][0x390] ;  /* 0x00007200ff0677ac */ /* 0x000ea20008000800 */
[----:B------:R-:W-:-:S05]  /*0290*/  UMOV UR5, 0x1 ;  /* 0x0000000100057882 */ /* 0x000fca0000000000 */
.L_x_32:
[----:B------:R-:W-:Y:S01]  /*02a0*/  BAR.SYNC.DEFER_BLOCKING 0x0 ;  /* 0x0000000000007b1d */ /* 0x000fe20000010000 */
[----:B------:R-:W-:Y:S01]  /*02b0*/  ISETP.GE.U32.AND P0, PT, R11, UR5, PT ;  /* 0x000000050b007c0c */ /* 0x000fe2000bf06070 */
[----:B------:R-:W-:Y:S01]  /*02c0*/  USHF.L.U32 UR5, UR5, 0x1, URZ ;  /* 0x0000000105057899 */ /* 0x000fe200080006ff */
[----:B------:R-:W-:-:S03]  /*02d0*/  SHF.R.U32.HI R3, RZ, 0x1, R3 ;  /* 0x00000001ff037819 */ /* 0x000fc60000011603 */
[----:B------:R-:W-:Y:S08]  /*02e0*/  BSSY.RECONVERGENT B0, `(.L_x_30) ;  /* 0x000000d000007945 */ /* 0x000ff00003800200 */
[----:B---3--:R-:W-:Y:S05]  /*02f0*/  @P0 BRA `(.L_x_31) ;  /* 0x00000000002c0947 */ /* 0x008fea0003800000 */
[----:B0-----:R-:W-:-:S05]  /*0300*/  IMAD R4, R2, R3, RZ ;  /* 0x0000000302047224 */ /* 0x001fca00078e02ff */
[----:B------:R-:W-:-:S04]  /*0310*/  LEA R4, R4, UR4, 0x2 ;  /* 0x0000000404047c11 */ /* 0x000fc8000f8e10ff */
[----:B------:R-:W-:Y:S01]  /*0320*/  LEA R7, R3, R4, 0x2 ;  /* 0x0000000403077211 */ /* 0x000fe200078e10ff */
[----:B-1----:R-:W0:Y:S04]  /*0330*/  LDS R5, [R4+-0x4] ;  /* 0xfffffc0004057984 */ /* 0x002e280000000800 */
[----:B------:R-:W1:Y:S01]  /*0340*/  LDS R9, [R7+-0x4] ;  /* 0xfffffc0007097984 */ /* 0x000e620000000800 */
[----:B0-----:R-:W-:Y:S02]  /*0350*/  I2FP.F32.S32 R5, R5 ;  /* 0x0000000500057245 */ /* 0x001fe40000201400 */
[----:B-1----:R-:W-:Y:S01]  /*0360*/  I2FP.F32.S32 R8, R9 ;  /* 0x0000000900087245 */ /* 0x002fe20000201400 */
[----:B------:R3:W-:Y:S04]  /*0370*/  STS [R4+-0x4], R9 ;  /* 0xfffffc0904007388 */ /* 0x0007e80000000800 */
[----:B------:R-:W-:-:S04]  /*0380*/  FADD R5, R5, R8 ;  /* 0x0000000805057221 */ /* 0x000fc80000000000 */
[----:B------:R-:W0:Y:S02]  /*0390*/  F2I.TRUNC.NTZ R8, R5 ;  /* 0x0000000500087305 */ /* 0x000e24000020f100 */
[----:B0-----:R3:W-:Y:S02]  /*03a0*/  STS [R7+-0x4], R8 ;  /* 0xfffffc0807007388 */ /* 0x0017e40000000800 */
.L_x_31:
[----:B--2---:R-:W-:Y:S05]  /*03b0*/  BSYNC.RECONVERGENT B0 ;  /* 0x0000000000007941 */ /* 0x004fea0003800200 */
.L_x_30:
[----:B------:R-:W-:-:S09]  /*03c0*/  UISETP.GE.AND UP0, UPT, UR5, UR6, UPT ;  /* 0x000000060500728c */ /* 0x000fd2000bf06270 */
[----:B------:R-:W-:Y:S05]  /*03d0*/  BRA.U !UP0, `(.L_x_32) ;  /* 0xfffffffd08b07547 */ /* 0x000fea000b83ffff */
.L_x_29:
[----:B0--3--:R-:W0:Y:S01]  /*03e0*/  LDS.64 R6, [R6] ;  /* 0x0000000006067984 */ /* 0x009e220000000a00 */
[----:B------:R-:W2:Y:S02]  /*03f0*/  LDC.64 R2, c[0x0][0x380] ;  /* 0x0000e000ff027b82 */ /* 0x000ea40000000a00 */
[----:B--2---:R-:W-:-:S05]  /*0400*/  IMAD.WIDE.U32 R2, R0, 0x4, R2 ;  /* 0x0000000400027825 */ /* 0x004fca00078e0002 */
[----:B0-----:R-:W-:Y:S04]  /*0410*/  STG.E desc[UR8][R2.64], R6 ;  /* 0x0000000602007986 */ /* 0x001fe8000c101908 */
[----:B------:R-:W-:Y:S01]  /*0420*/  STG.E desc[UR8][R2.64+0x4], R7 ;  /* 0x0000040702007986 */ /* 0x000fe2000c101908 */
[----:B------:R-:W-:Y:S05]  /*0430*/  EXIT ;  /* 0x000000000000794d */ /* 0x000fea0003800000 */
.L_x_33:
        /* <DEDUP_REMOVED lines=12> */
.L_x_69:


//--------------------- .text._Z12prescan_bcaoIsEvPT_PKS0_i --------------------------
	.section	.text._Z12prescan_bcaoIsEvPT_PKS0_i,"ax",@progbits
	.align	128
        .global         _Z12prescan_bcaoIsEvPT_PKS0_i
        .type           _Z12prescan_bcaoIsEvPT_PKS0_i,@function
        .size           _Z12prescan_bcaoIsEvPT_PKS0_i,(.L_x_70 - _Z12prescan_bcaoIsEvPT_PKS0_i)
        .other          _Z12prescan_bcaoIsEvPT_PKS0_i,@"STO_CUDA_ENTRY STV_DEFAULT"
_Z12prescan_bcaoIsEvPT_PKS0_i:
.text._Z12prescan_bcaoIsEvPT_PKS0_i:
        /* <DEDUP_REMOVED lines=9> */
[----:B--2---:R-:W2:Y:S04]  /*0090*/  LDG.E.U16.CONSTANT R7, desc[UR8][R6.64] ;  /* 0x0000000806077981 */ /* 0x004ea8000c1e9500 */
[----:B------:R-:W3:Y:S01]  /*00a0*/  LDG.E.U16.CONSTANT R9, desc[UR8][R8.64] ;  /* 0x0000000808097981 */ /* 0x000ee2000c1e9500 */
        /* <DEDUP_REMOVED lines=11> */
[----:B--2---:R0:W-:Y:S04]  /*0160*/  STS.U16 [R2], R7 ;  /* 0x0000000702007388 */ /* 0x0041e80000000400 */
[----:B---3--:R0:W-:Y:S08]  /*0170*/  STS.U16 [R4], R9 ;  /* 0x0000000904007388 */ /* 0x0081f00000000400 */
[----:B------:R-:W-:Y:S05]  /*0180*/  @!P0 BRA `(.L_x_34) ;  /* 0x00000000005c8947 */ /* 0x000fea0003800000 */
[----:B------:R-:W-:Y:S01]  /*0190*/  LEA R10, R0, 0x1, 0x1 ;  /* 0x00000001000a7811 */ /* 0x000fe200078e08ff */
[----:B------:R-:W-:-:S06]  /*01a0*/  UMOV UR5, 0x1 ;  /* 0x0000000100057882 */ /* 0x000fcc0000000000 */
.L_x_37:
        /* <DEDUP_REMOVED lines=13> */
[----:B------:R-:W-:Y:S04]  /*0280*/  LDS.U16 R6, [R6+-0x2] ;  /* 0xfffffe0006067984 */ /* 0x000fe80000000400 */
[----:B------:R-:W0:Y:S02]  /*0290*/  LDS.U16 R7, [R8+-0x2] ;  /* 0xfffffe0008077984 */ /* 0x000e240000000400 */
[----:B0-----:R-:W-:-:S05]  /*02a0*/  IMAD.IADD R7, R6, 0x1, R7 ;  /* 0x0000000106077824 */ /* 0x001fca00078e0207 */
[----:B------:R1:W-:Y:S02]  /*02b0*/  STS.U16 [R8+-0x2], R7 ;  /* 0xfffffe0708007388 */ /* 0x0003e40000000400 */
.L_x_36:
[----:B------:R-:W-:Y:S05]  /*02c0*/  BSYNC.RECONVERGENT B0 ;  /* 0x0000000000007941 */ /* 0x000fea0003800200 */
.L_x_35:
[----:B------:R-:W-:Y:S01]  /*02d0*/  USHF.L.U32 UR5, UR5, 0x1, URZ ;  /* 0x0000000105057899 */ /* 0x000fe200080006ff */
[----:B------:R-:W-:Y:S01]  /*02e0*/  SHF.R.U32.HI R5, RZ, 0x1, R5 ;  /* 0x00000001ff057819 */ /* 0x000fe20000011605 */
[----:B------:R-:W-:Y:S10]  /*02f0*/  @P1 BRA `(.L_x_37) ;  /* 0xfffffffc00ac1947 */ /* 0x000ff4000383ffff */
.L_x_34:
[----:B------:R-:W2:Y:S01]  /*0300*/  LDC R6, c[0x0][0x390] ;  /* 0x0000e400ff067b82 */ /* 0x000ea20000000800 */
[----:B------:R-:W-:-:S13]  /*0310*/  ISETP.NE.AND P0, PT, R0, RZ, PT ;  /* 0x000000ff0000720c */ /* 0x000fda0003f05270 */
[----:B--2---:R-:W-:-:S05]  /*0320*/  @!P0 VIADD R5, R6, 0xffffffff ;  /* 0xffffffff06058836 */ /* 0x004fca0000000000 */
[----:B------:R-:W-:-:S04]  /*0330*/  @!P0 LEA.HI.SX32 R5, R5, R6, 0x1b ;  /* 0x0000000605058211 */ /* 0x000fc800078fdaff */
[----:B------:R-:W-:-:S05]  /*0340*/  @!P0 LEA R5, R5, UR4, 0x1 ;  /* 0x0000000405058c11 */ /* 0x000fca000f8e08ff */
[----:B------:R2:W-:Y:S01]  /*0350*/  @!P0 STS.U16 [R5+-0x2], RZ ;  /* 0xfffffeff05008388 */ /* 0x0005e20000000400 */
[----:B------:R-:W-:-:S13]  /*0360*/  ISETP.GE.AND P0, PT, R6, 0x2, PT ;  /* 0x000000020600780c */ /* 0x000fda0003f06270 */
[----:B--2---:R-:W-:Y:S05]  /*0370*/  @!P0 BRA `(.L_x_38) ;  /* 0x0000000000648947 */ /* 0x004fea0003800000 */
[----:B0-----:R-:W-:Y:S01]  /*0380*/  LEA R9, R0, 0x1, 0x1 ;  /* 0x0000000100097811 */ /* 0x001fe200078e08ff */
[----:B------:R-:W0:Y:S01]  /*0390*/  LDCU UR7, c[0x0][0x390] ;  /* 0x00007200ff0777ac */ /* 0x000e220008000800 */
[----:B------:R-:W-:-:S05]  /*03a0*/  UMOV UR6, 0x1 ;  /* 0x0000000100067882 */ /* 0x000fca0000000000 */
.L_x_41:
        /* <DEDUP_REMOVED lines=14> */
[----:B------:R-:W-:Y:S04]  /*0490*/  LDS.U16 R6, [R5+-0x2] ;  /* 0xfffffe0005067984 */ /* 0x000fe80000000400 */
[----:B------:R-:W1:Y:S02]  /*04a0*/  LDS.U16 R8, [R7+-0x2] ;  /* 0xfffffe0007087984 */ /* 0x000e640000000400 */
[----:B-1----:R-:W-:Y:S02]  /*04b0*/  IMAD.IADD R6, R6, 0x1, R8 ;  /* 0x0000000106067824 */ /* 0x002fe400078e0208 */
[----:B------:R2:W-:Y:S04]  /*04c0*/  STS.U16 [R5+-0x2], R8 ;  /* 0xfffffe0805007388 */ /* 0x0005e80000000400 */
[----:B------:R2:W-:Y:S02]  /*04d0*/  STS.U16 [R7+-0x2], R6 ;  /* 0xfffffe0607007388 */ /* 0x0005e40000000400 */
.L_x_40:
[----:B0-----:R-:W-:Y:S05]  /*04e0*/  BSYNC.RECONVERGENT B0 ;  /* 0x0000000000007941 */ /* 0x001fea0003800200 */
.L_x_39:
[----:B------:R-:W-:-:S09]  /*04f0*/  UISETP.GE.AND UP0, UPT, UR6, UR7, UPT ;  /* 0x000000070600728c */ /* 0x000fd2000bf06270 */
[----:B------:R-:W-:Y:S05]  /*0500*/  BRA.U !UP0, `(.L_x_41) ;  /* 0xfffffffd08a87547 */ /* 0x000fea000b83ffff */
.L_x_38:
[----:B------:R-:W-:Y:S08]  /*0510*/  BAR.SYNC.DEFER_BLOCKING 0x0 ;  /* 0x0000000000007b1d */ /* 0x000ff00000010000 */
[----:B012---:R-:W0:Y:S01]  /*0520*/  LDC.64 R6, c[0x0][0x380] ;  /* 0x0000e000ff067b82 */ /* 0x007e220000000a00 */
[----:B------:R-:W1:Y:S04]  /*0530*/  LDS.U16 R5, [R2] ;  /* 0x0000000002057984 */ /* 0x000e680000000400 */
[----:B------:R-:W2:Y:S01]  /*0540*/  LDS.U16 R11, [R4] ;  /* 0x00000000040b7984 */ /* 0x000ea20000000400 */
[----:B0-----:R-:W-:-:S04]  /*0550*/  IMAD.WIDE.U32 R6, R0, 0x2, R6 ;  /* 0x0000000200067825 */ /* 0x001fc800078e0006 */
[----:B------:R-:W-:Y:S01]  /*0560*/  IMAD.WIDE R8, R3, 0x2, R6 ;  /* 0x0000000203087825 */ /* 0x000fe200078e0206 */
[----:B-1----:R-:W-:Y:S04]  /*0570*/  STG.E.U16 desc[UR8][R6.64], R5 ;  /* 0x0000000506007986 */ /* 0x002fe8000c101508 */
[----:B--2---:R-:W-:Y:S01]  /*0580*/  STG.E.U16 desc[UR8][R8.64], R11 ;  /* 0x0000000b08007986 */ /* 0x004fe2000c101508 */
[----:B------:R-:W-:Y:S05]  /*0590*/  EXIT ;  /* 0x000000000000794d */ /* 0x000fea0003800000 */
.L_x_42:
        /* <DEDUP_REMOVED lines=14> */
.L_x_70:


//--------------------- .text._Z7prescanIsEvPT_PKS0_i --------------------------
	.section	.text._Z7prescanIsEvPT_PKS0_i,"ax",@progbits
	.align	128
        .global         _Z7prescanIsEvPT_PKS0_i
        .type           _Z7prescanIsEvPT_PKS0_i,@function
        .size           _Z7prescanIsEvPT_PKS0_i,(.L_x_71 - _Z7prescanIsEvPT_PKS0_i)
        .other          _Z7prescanIsEvPT_PKS0_i,@"STO_CUDA_ENTRY STV_DEFAULT"
_Z7prescanIsEvPT_PKS0_i:
.text._Z7prescanIsEvPT_PKS0_i:
        /* <DEDUP_REMOVED lines=9> */
[----:B--2---:R-:W2:Y:S04]  /*0090*/  LDG.E.U16.CONSTANT R4, desc[UR10][R2.64] ;  /* 0x0000000a02047981 */ /* 0x004ea8000c1e9500 */
[----:B------:R0:W2:Y:S01]  /*00a0*/  LDG.E.U16.CONSTANT R5, desc[UR10][R2.64+0x2] ;  /* 0x0000020a02057981 */ /* 0x0000a2000c1e9500 */
[----:B------:R-:W-:Y:S01]  /*00b0*/  UMOV UR4, 0x400 ;  /* 0x0000040000047882 */ /* 0x000fe20000000000 */
[----:B------:R-:W-:Y:S01]  /*00c0*/  ISETP.NE.AND P1, PT, R9, RZ, PT ;  /* 0x000000ff0900720c */ /* 0x000fe20003f25270 */
[----:B----4-:R-:W-:Y:S02]  /*00d0*/  ULEA UR4, UR5, UR4, 0x18 ;  /* 0x0000000405047291 */ /* 0x010fe4000f8ec0ff */
[----:B---3--:R-:W-:-:S03]  /*00e0*/  USHF.R.S32.HI UR5, URZ, 0x1, UR6 ;  /* 0x00000001ff057899 */ /* 0x008fc60008011406 */
[----:B------:R-:W-:Y:S01]  /*00f0*/  UMOV UR6, 0x1 ;  /* 0x0000000100067882 */ /* 0x000fe20000000000 */
[----:B------:R-:W-:Y:S01]  /*0100*/  UISETP.GE.AND UP0, UPT, UR5, 0x1, UPT ;  /* 0x000000010500788c */ /* 0x000fe2000bf06270 */
[----:B0-----:R-:W-:-:S05]  /*0110*/  VIADD R2, R0, 0x1 ;  /* 0x0000000100027836 */ /* 0x001fca0000000000 */
[----:B-----5:R-:W-:Y:S02]  /*0120*/  @!P1 LEA R7, R8, UR4, 0x1 ;  /* 0x0000000408079c11 */ /* 0x020fe4000f8e08ff */
[----:B--2---:R-:W-:Y:S02]  /*0130*/  PRMT R3, R4, 0x5410, R5 ;  /* 0x0000541004037816 */ /* 0x004fe40000000005 */
[----:B------:R-:W-:-:S05]  /*0140*/  LEA R4, R9, UR4, 0x2 ;  /* 0x0000000409047c11 */ /* 0x000fca000f8e10ff */
[----:B------:R0:W-:Y:S01]  /*0150*/  STS [R4], R3 ;  /* 0x0000000304007388 */ /* 0x0001e20000000800 */
[----:B------:R-:W-:Y:S05]  /*0160*/  BRA.U !UP0, `(.L_x_43) ;  /* 0x0000000108407547 */ /* 0x000fea000b800000 */
[----:B------:R-:W-:-:S05]  /*0170*/  UMOV UR6, 0x1 ;  /* 0x0000000100067882 */ /* 0x000fca0000000000 */
.L_x_44:
[----:B------:R-:W-:Y:S01]  /*0180*/  BAR.SYNC.DEFER_BLOCKING 0x0 ;  /* 0x0000000000007b1d */ /* 0x000fe20000010000 */
[----:B------:R-:W-:Y:S01]  /*0190*/  ISETP.GE.AND P0, PT, R9, UR5, PT ;  /* 0x0000000509007c0c */ /* 0x000fe2000bf06270 */
[----:B-1----:R-:W-:Y:S01]  /*01a0*/  IMAD.U32 R6, RZ, RZ, UR6 ;  /* 0x00000006ff067e24 */ /* 0x002fe2000f8e00ff */
[----:B------:R-:W-:Y:S02]  /*01b0*/  UISETP.GT.U32.AND UP0, UPT, UR5, 0x1, UPT ;  /* 0x000000010500788c */ /* 0x000fe4000bf04070 */
[----:B------:R-:W-:-:S07]  /*01c0*/  USHF.R.U32.HI UR7, URZ, 0x1, UR5 ;  /* 0x00000001ff077899 */ /* 0x000fce0008011605 */
[----:B------:R-:W-:Y:S02]  /*01d0*/  UMOV UR5, UR7 ;  /* 0x0000000700057c82 */ /* 0x000fe40008000000 */
[----:B0-----:R-:W-:Y:S01]  /*01e0*/  @!P0 IMAD R3, R2, UR6, RZ ;  /* 0x0000000602038c24 */ /* 0x001fe2000f8e02ff */
[----:B------:R-:W-:-:S04]  /*01f0*/  USHF.L.U32 UR6, UR6, 0x1, URZ ;  /* 0x0000000106067899 */ /* 0x000fc800080006ff */
[----:B------:R-:W-:-:S05]  /*0200*/  @!P0 LEA R3, R3, UR4, 0x1 ;  /* 0x0000000403038c11 */ /* 0x000fca000f8e08ff */
[----:B------:R-:W-:Y:S02]  /*0210*/  @!P0 IMAD R5, R6, 0x2, R3 ;  /* 0x0000000206058824 */ /* 0x000fe400078e0203 */
[----:B------:R-:W-:Y:S04]  /*0220*/  @!P0 LDS.U16 R3, [R3+-0x2] ;  /* 0xfffffe0003038984 */ /* 0x000fe80000000400 */
[----:B------:R-:W0:Y:S02]  /*0230*/  @!P0 LDS.U16 R6, [R5+-0x2] ;  /* 0xfffffe0005068984 */ /* 0x000e240000000400 */
[----:B0-----:R-:W-:-:S05]  /*0240*/  @!P0 IMAD.IADD R6, R3, 0x1, R6 ;  /* 0x0000000103068824 */ /* 0x001fca00078e0206 */
[----:B------:R1:W-:Y:S01]  /*0250*/  @!P0 STS.U16 [R5+-0x2], R6 ;  /* 0xfffffe0605008388 */ /* 0x0003e20000000400 */
[----:B------:R-:W-:Y:S05]  /*0260*/  BRA.U UP0, `(.L_x_44) ;  /* 0xfffffffd00c47547 */ /* 0x000fea000b83ffff */
.L_x_43:
[----:B------:R2:W-:Y:S01]  /*0270*/  @!P1 STS.U16 [R7+-0x2], RZ ;  /* 0xfffffeff07009388 */ /* 0x0005e20000000400 */
[----:B------:R-:W-:-:S13]  /*0280*/  ISETP.GE.AND P0, PT, R8, 0x2, PT ;  /* 0x000000020800780c */ /* 0x000fda0003f06270 */
[----:B--2---:R-:W-:Y:S05]  /*0290*/  @!P0 BRA `(.L_x_45) ;  /* 0x00000000005c8947 */ /* 0x004fea0003800000 */
[----:B------:R-:W2:Y:S01]  /*02a0*/  LDCU UR9, c[0x0][0x390] ;  /* 0x00007200ff0977ac */ /* 0x000ea20008000800 */
[----:B------:R-:W-:-:S05]  /*02b0*/  UMOV UR7, 0x1 ;  /* 0x0000000100077882 */ /* 0x000fca0000000000 */
.L_x_48:
[----:B------:R-:W-:Y:S01]  /*02c0*/  BAR.SYNC.DEFER_BLOCKING 0x0 ;  /* 0x0000000000007b1d */ /* 0x000fe20000010000 */
[----:B------:R-:W-:Y:S01]  /*02d0*/  ISETP.GE.U32.AND P0, PT, R9, UR7, PT ;  /* 0x0000000709007c0c */ /* 0x000fe2000bf06070 */
[----:B------:R-:W-:Y:S02]  /*02e0*/  USHF.L.U32 UR7, UR7, 0x1, URZ ;  /* 0x0000000107077899 */ /* 0x000fe400080006ff */
[----:B------:R-:W-:Y:S02]  /*02f0*/  USHF.R.U32.HI UR5, URZ, 0x1, UR6 ;  /* 0x00000001ff057899 */ /* 0x000fe40008011606 */
[----:B------:R-:W-:Y:S08]  /*0300*/  BSSY.RECONVERGENT B0, `(.L_x_46) ;  /* 0x000000d000007945 */ /* 0x000ff00003800200 */
[----:B---3--:R-:W-:Y:S05]  /*0310*/  @P0 BRA `(.L_x_47) ;  /* 0x00000000002c0947 */ /* 0x008fea0003800000 */
[----:B0-----:R-:W-:Y:S01]  /*0320*/  IMAD R3, R2, UR5, RZ ;  /* 0x0000000502037c24 */ /* 0x001fe2000f8e02ff */
[----:B------:R-:W-:-:S04]  /*0330*/  ULOP3.LUT UR8, UR6, 0xfffffffe, URZ, 0xc0, !UPT ;  /* 0xfffffffe06087892 */ /* 0x000fc8000f8ec0ff */
[----:B------:R-:W-:-:S05]  /*0340*/  LEA R3, R3, UR4, 0x1 ;  /* 0x0000000403037c11 */ /* 0x000fca000f8e08ff */
[----:B-1----:R-:W0:Y:S04]  /*0350*/  LDS.U16 R5, [R3+-0x2] ;  /* 0xfffffe0003057984 */ /* 0x002e280000000400 */
[----:B------:R-:W1:Y:S01]  /*0360*/  LDS.U16 R6, [R3+UR8+-0x2] ;  /* 0xfffffe0803067984 */ /* 0x000e620008000400 */
[----:B0-----:R-:W-:Y:S03]  /*0370*/  I2F.S16 R5, R5 ;  /* 0x0000000500057306 */ /* 0x001fe60000101400 */
[----:B-1----:R3:W-:Y:S05]  /*0380*/  STS.U16 [R3+-0x2], R6 ;  /* 0xfffffe0603007388 */ /* 0x0027ea0000000400 */
[----:B------:R-:W0:Y:S02]  /*0390*/  I2F.S16 R8, R6 ;  /* 0x0000000600087306 */ /* 0x000e240000101400 */
[----:B0-----:R-:W-:-:S06]  /*03a0*/  FADD R8, R5, R8 ;  /* 0x0000000805087221 */ /* 0x001fcc0000000000 */
[----:B------:R-:W0:Y:S02]  /*03b0*/  F2I.TRUNC.NTZ R8, R8 ;  /* 0x0000000800087305 */ /* 0x000e24000020f100 */
[----:B0-----:R3:W-:Y:S02]  /*03c0*/  STS.U16 [R3+UR8+-0x2], R8 ;  /* 0xfffffe0803007988 */ /* 0x0017e40008000408 */
.L_x_47:
[----:B--2---:R-:W-:Y:S05]  /*03d0*/  BSYNC.RECONVERGENT B0 ;  /* 0x0000000000007941 */ /* 0x004fea0003800200 */
.L_x_46:
[----:B------:R-:W-:Y:S01]  /*03e0*/  UISETP.GE.AND UP0, UPT, UR7, UR9, UPT ;  /* 0x000000090700728c */ /* 0x000fe2000bf06270 */
[----:B------:R-:W-:-:S08]  /*03f0*/  UMOV UR6, UR5 ;  /* 0x0000000500067c82 */ /* 0x000fd00008000000 */
[----:B------:R-:W-:Y:S05]  /*0400*/  BRA.U !UP0, `(.L_x_48) ;  /* 0xfffffffd08ac7547 */ /* 0x000fea000b83ffff */
.L_x_45:
[----:B0-----:R-:W0:Y:S01]  /*0410*/  LDS R4, [R4] ;  /* 0x0000000004047984 */ /* 0x001e220000000800 */
[----:B---3--:R-:W2:Y:S02]  /*0420*/  LDC.64 R2, c[0x0][0x380] ;  /* 0x0000e000ff027b82 */ /* 0x008ea40000000a00 */
[----:B--2---:R-:W-:Y:S01]  /*0430*/  IMAD.WIDE.U32 R2, R0, 0x2, R2 ;  /* 0x0000000200027825 */ /* 0x004fe200078e0002 */
[----:B0-----:R-:W-:-:S04]  /*0440*/  PRMT R0, R4, 0x7632, R0 ;  /* 0x0000763204007816 */ /* 0x001fc80000000000 */
[----:B------:R-:W-:Y:S04]  /*0450*/  STG.E.U16 desc[UR10][R2.64], R4 ;  /* 0x0000000402007986 */ /* 0x000fe8000c10150a */
[----:B------:R-:W-:Y:S01]  /*0460*/  STG.E.U16 desc[UR10][R2.64+0x2], R0 ;  /* 0x0000020002007986 */ /* 0x000fe2000c10150a */
[----:B------:R-:W-:Y:S05]  /*0470*/  EXIT ;  /* 0x000000000000794d */ /* 0x000fea0003800000 */
.L_x_49:
        /* <DEDUP_REMOVED lines=16> */
.L_x_71:


//--------------------- .text._Z12prescan_bcaoIcEvPT_PKS0_i --------------------------
	.section	.text._Z12prescan_bcaoIcEvPT_PKS0_i,"ax",@progbits
	.align	128
        .global         _Z12prescan_bcaoIcEvPT_PKS0_i
        .type           _Z12prescan_bcaoIcEvPT_PKS0_i,@function
        .size           _Z12prescan_bcaoIcEvPT_PKS0_i,(.L_x_72 - _Z12prescan_bcaoIcEvPT_PKS0_i)
        .other          _Z12prescan_bcaoIcEvPT_PKS0_i,@"STO_CUDA_ENTRY STV_DEFAULT"
_Z12prescan_bcaoIcEvPT_PKS0_i:
.text._Z12prescan_bcaoIcEvPT_PKS0_i:
[----:B------:R-:W-:Y:S01]  /*0000*/  LDC R1, c[0x0][0x37c] ;  /* 0x0000df00ff017b82 */ /* 0x000fe20000000800 */
[----:B------:R-:W0:Y:S01]  /*0010*/  S2R R0, SR_TID.X ;  /* 0x0000000000007919 */ /* 0x000e220000002100 */
[----:B------:R-:W1:Y:S01]  /*0020*/  LDCU UR7, c[0x0][0x390] ;  /* 0x00007200ff0777ac */ /* 0x000e620008000800 */
[----:B------:R-:W0:Y:S01]  /*0030*/  LDCU.64 UR12, c[0x0][0x388] ;  /* 0x00007100ff0c77ac */ /* 0x000e220008000a00 */
[----:B------:R-:W2:Y:S01]  /*0040*/  LDCU.64 UR10, c[0x0][0x358] ;  /* 0x00006b00ff0a77ac */ /* 0x000ea20008000a00 */
[----:B-1----:R-:W-:-:S04]  /*0050*/  ULEA.HI UR4, UR7, UR7, URZ, 0x1 ;  /* 0x0000000707047291 */ /* 0x002fc8000f8f08ff */
[----:B------:R-:W-:-:S04]  /*0060*/  USHF.R.S32.HI UR4, URZ, 0x1, UR4 ;  /* 0x00000001ff047899 */ /* 0x000fc80008011404 */
[----:B------:R-:W-:Y:S01]  /*0070*/  USHF.R.S32.HI UR9, URZ, 0x1f, UR4 ;  /* 0x0000001fff097899 */ /* 0x000fe20008011404 */
[----:B0-----:R-:W-:-:S05]  /*0080*/  IADD3 R2, P0, PT, R0, UR12, RZ ;  /* 0x0000000c00027c10 */ /* 0x001fca000ff1e0ff */
[----:B------:R-:W-:Y:S01]  /*0090*/  IMAD.X R3, RZ, RZ, UR13, P0 ;  /* 0x0000000dff037e24 */ /* 0x000fe200080e06ff */
[----:B------:R-:W-:-:S04]  /*00a0*/  IADD3 R4, P0, PT, R2, UR4, RZ ;  /* 0x0000000402047c10 */ /* 0x000fc8000ff1e0ff */
[----:B------:R-:W-:Y:S01]  /*00b0*/  IADD3.X R5, PT, PT, R3, UR9, RZ, P0, !PT ;  /* 0x0000000903057c10 */ /* 0x000fe200087fe4ff */
[----:B--2---:R-:W2:Y:S04]  /*00c0*/  LDG.E.U8.CONSTANT R2, desc[UR10][R2.64] ;  /* 0x0000000a02027981 */ /* 0x004ea8000c1e9100 */
[----:B------:R-:W3:Y:S01]  /*00d0*/  LDG.E.U8.CONSTANT R4, desc[UR10][R4.64] ;  /* 0x0000000a04047981 */ /* 0x000ee2000c1e9100 */
[----:B------:R-:W0:Y:S01]  /*00e0*/  S2UR UR6, SR_CgaCtaId ;  /* 0x00000000000679c3 */ /* 0x000e220000008800 */
[----:B------:R-:W-:Y:S01]  /*00f0*/  UMOV UR5, 0x400 ;  /* 0x0000040000057882 */ /* 0x000fe20000000000 */
[C---:B------:R-:W-:Y:S01]  /*0100*/  VIADD R6, R0.reuse, UR4 ;  /* 0x0000000400067c36 */ /* 0x040fe20008000000 */
[----:B------:R-:W-:Y:S01]  /*0110*/  LEA.HI R7, R0, R0, RZ, 0x1b ;  /* 0x0000000000077211 */ /* 0x000fe200078fd8ff */
[----:B------:R-:W-:-:S03]  /*0120*/  UMOV UR8, 0x1 ;  /* 0x0000000100087882 */ /* 0x000fc60000000000 */
[----:B------:R-:W-:Y:S01]  /*0130*/  LEA.HI.SX32 R9, R6, R6, 0x1b ;  /* 0x0000000606097211 */ /* 0x000fe200078fdaff */
[----:B0-----:R-:W-:Y:S02]  /*0140*/  ULEA UR5, UR6, UR5, 0x18 ;  /* 0x0000000506057291 */ /* 0x001fe4000f8ec0ff */
[----:B------:R-:W-:-:S04]  /*0150*/  USHF.R.S32.HI UR6, URZ, 0x1, UR7 ;  /* 0x00000001ff067899 */ /* 0x000fc80008011407 */
[----:B------:R-:W-:-:S03]  /*0160*/  UISETP.GE.AND UP0, UPT, UR6, 0x1, UPT ;  /* 0x000000010600788c */ /* 0x000fc6000bf06270 */
[----:B--2---:R0:W-:Y:S04]  /*0170*/  STS.U8 [R7+UR5], R2 ;  /* 0x0000000207007988 */ /* 0x0041e80008000005 */
[----:B---3--:R0:W-:Y:S02]  /*0180*/  STS.U8 [R9+UR5], R4 ;  /* 0x0000000409007988 */ /* 0x0081e40008000005 */
[----:B------:R-:W-:Y:S05]  /*0190*/  BRA.U !UP0, `(.L_x_50) ;  /* 0x0000000108587547 */ /* 0x000fea000b800000 */
[----:B------:R-:W-:Y:S01]  /*01a0*/  LEA R6, R0, 0x1, 0x1 ;  /* 0x0000000100067811 */ /* 0x000fe200078e08ff */
[----:B------:R-:W-:-:S06]  /*01b0*/  UMOV UR8, 0x1 ;  /* 0x0000000100087882 */ /* 0x000fcc0000000000 */
.L_x_53:
[----:B------:R-:W-:Y:S01]  /*01c0*/  BAR.SYNC.DEFER_BLOCKING 0x0 ;  /* 0x0000000000007b1d */ /* 0x000fe20000010000 */
[----:B------:R-:W-:-:S05]  /*01d0*/  ISETP.GE.AND P0, PT, R0, UR6, PT ;  /* 0x0000000600007c0c */ /* 0x000fca000bf06270 */
        /* <DEDUP_REMOVED lines=8> */
[----:B------:R-:W-:Y:S04]  /*0260*/  LDS.U8 R2, [R2+UR5+-0x1] ;  /* 0xffffff0502027984 */ /* 0x000fe80008000000 */
[----:B------:R-:W0:Y:S02]  /*0270*/  LDS.U8 R3, [R4+UR5+-0x1] ;  /* 0xffffff0504037984 */ /* 0x000e240008000000 */
[----:B0-----:R-:W-:-:S05]  /*0280*/  IMAD.IADD R3, R2, 0x1, R3 ;  /* 0x0000000102037824 */ /* 0x001fca00078e0203 */
[----:B------:R1:W-:Y:S02]  /*0290*/  STS.U8 [R4+UR5+-0x1], R3 ;  /* 0xffffff0304007988 */ /* 0x0003e40008000005 */
.L_x_52:
[----:B------:R-:W-:Y:S05]  /*02a0*/  BSYNC.RECONVERGENT B0 ;  /* 0x0000000000007941 */ /* 0x000fea0003800200 */
.L_x_51:
[----:B------:R-:W-:Y:S02]  /*02b0*/  UISETP.GT.U32.AND UP0, UPT, UR6, 0x1, UPT ;  /* 0x000000010600788c */ /* 0x000fe4000bf04070 */
[----:B------:R-:W-:Y:S02]  /*02c0*/  USHF.R.U32.HI UR7, URZ, 0x1, UR6 ;  /* 0x00000001ff077899 */ /* 0x000fe40008011606 */
[----:B------:R-:W-:-:S05]  /*02d0*/  USHF.L.U32 UR8, UR8, 0x1, URZ ;  /* 0x0000000108087899 */ /* 0x000fca00080006ff */
[----:B------:R-:W-:Y:S01]  /*02e0*/  UMOV UR6, UR7 ;  /* 0x0000000700067c82 */ /* 0x000fe20008000000 */
[----:B------:R-:W-:Y:S06]  /*02f0*/  BRA.U UP0, `(.L_x_53) ;  /* 0xfffffffd00b07547 */ /* 0x000fec000b83ffff */
.L_x_50:
[----:B-1----:R-:W0:Y:S01]  /*0300*/  LDC R3, c[0x0][0x390] ;  /* 0x0000e400ff037b82 */ /* 0x002e220000000800 */
[----:B------:R-:W-:-:S13]  /*0310*/  ISETP.NE.AND P0, PT, R0, RZ, PT ;  /* 0x000000ff0000720c */ /* 0x000fda0003f05270 */
[----:B0-----:R-:W-:-:S05]  /*0320*/  @!P0 VIADD R2, R3, 0xffffffff ;  /* 0xffffffff03028836 */ /* 0x001fca0000000000 */
[----:B------:R-:W-:-:S05]  /*0330*/  @!P0 LEA.HI.SX32 R2, R2, R3, 0x1b ;  /* 0x0000000302028211 */ /* 0x000fca00078fdaff */
[----:B------:R0:W-:Y:S01]  /*0340*/  @!P0 STS.U8 [R2+UR5+-0x1], RZ ;  /* 0xffffffff02008988 */ /* 0x0001e20008000005 */
[----:B------:R-:W-:-:S13]  /*0350*/  ISETP.GE.AND P0, PT, R3, 0x2, PT ;  /* 0x000000020300780c */ /* 0x000fda0003f06270 */
[----:B0-----:R-:W-:Y:S05]  /*0360*/  @!P0 BRA `(.L_x_54) ;  /* 0x00000000005c8947 */ /* 0x001fea0003800000 */
[----:B------:R-:W-:Y:S01]  /*0370*/  LEA R6, R0, 0x1, 0x1 ;  /* 0x0000000100067811 */ /* 0x000fe200078e08ff */
[----:B------:R-:W0:Y:S01]  /*0380*/  LDCU UR7, c[0x0][0x390] ;  /* 0x00007200ff0777ac */ /* 0x000e220008000800 */
[----:B------:R-:W-:-:S05]  /*0390*/  UMOV UR6, 0x1 ;  /* 0x0000000100067882 */ /* 0x000fca0000000000 */
.L_x_57:
        /* <DEDUP_REMOVED lines=11> */
[----:B------:R-:W-:Y:S01]  /*0450*/  LEA.HI.SX32 R4, R5, R4, 0x1b ;  /* 0x0000000405047211 */ /* 0x000fe200078fdaff */
[----:B------:R-:W-:Y:S04]  /*0460*/  LDS.U8 R3, [R2+UR5+-0x1] ;  /* 0xffffff0502037984 */ /* 0x000fe80008000000 */
[----:B------:R-:W1:Y:S02]  /*0470*/  LDS.U8 R5, [R4+UR5+-0x1] ;  /* 0xffffff0504057984 */ /* 0x000e640008000000 */
[----:B-1----:R-:W-:Y:S02]  /*0480*/  IMAD.IADD R3, R3, 0x1, R5 ;  /* 0x0000000103037824 */ /* 0x002fe400078e0205 */
[----:B------:R1:W-:Y:S04]  /*0490*/  STS.U8 [R2+UR5+-0x1], R5 ;  /* 0xffffff0502007988 */ /* 0x0003e80008000005 */
[----:B------:R1:W-:Y:S02]  /*04a0*/  STS.U8 [R4+UR5+-0x1], R3 ;  /* 0xffffff0304007988 */ /* 0x0003e40008000005 */
.L_x_56:
[----:B0-----:R-:W-:Y:S05]  /*04b0*/  BSYNC.RECONVERGENT B0 ;  /* 0x0000000000007941 */ /* 0x001fea0003800200 */
.L_x_55:
[----:B------:R-:W-:-:S09]  /*04c0*/  UISETP.GE.AND UP0, UPT, UR6, UR7, UPT ;  /* 0x000000070600728c */ /* 0x000fd2000bf06270 */
[----:B------:R-:W-:Y:S05]  /*04d0*/  BRA.U !UP0, `(.L_x_57) ;  /* 0xfffffffd08b07547 */ /* 0x000fea000b83ffff */
.L_x_54:
[----:B------:R-:W-:Y:S06]  /*04e0*/  BAR.SYNC.DEFER_BLOCKING 0x0 ;  /* 0x0000000000007b1d */ /* 0x000fec0000010000 */
[----:B------:R-:W1:Y:S01]  /*04f0*/  LDCU.64 UR12, c[0x0][0x380] ;  /* 0x00007000ff0c77ac */ /* 0x000e620008000a00 */
[----:B------:R-:W0:Y:S01]  /*0500*/  LDS.U8 R7, [R7+UR5] ;  /* 0x0000000507077984 */ /* 0x000e220008000000 */
[----:B-1----:R-:W-:-:S03]  /*0510*/  IADD3 R2, P0, PT, R0, UR12, RZ ;  /* 0x0000000c00027c10 */ /* 0x002fc6000ff1e0ff */
[----:B------:R-:W1:Y:S02]  /*0520*/  LDS.U8 R9, [R9+UR5] ;  /* 0x0000000509097984 */ /* 0x000e640008000000 */
[----:B------:R-:W-:Y:S01]  /*0530*/  IMAD.X R3, RZ, RZ, UR13, P0 ;  /* 0x0000000dff037e24 */ /* 0x000fe200080e06ff */
[----:B------:R-:W-:-:S04]  /*0540*/  IADD3 R4, P0, PT, R2, UR4, RZ ;  /* 0x0000000402047c10 */ /* 0x000fc8000ff1e0ff */
[----:B------:R-:W-:Y:S01]  /*0550*/  IADD3.X R5, PT, PT, R3, UR9, RZ, P0, !PT ;  /* 0x0000000903057c10 */ /* 0x000fe200087fe4ff */
[----:B0-----:R-:W-:Y:S04]  /*0560*/  STG.E.U8 desc[UR10][R2.64], R7 ;  /* 0x0000000702007986 */ /* 0x001fe8000c10110a */
[----:B-1----:R-:W-:Y:S01]  /*0570*/  STG.E.U8 desc[UR10][R4.64], R9 ;  /* 0x0000000904007986 */ /* 0x002fe2000c10110a */
[----:B------:R-:W-:Y:S05]  /*0580*/  EXIT ;  /* 0x000000000000794d */ /* 0x000fea0003800000 */
.L_x_58:
        /* <DEDUP_REMOVED lines=15> */
.L_x_72:


//--------------------- .text._Z7prescanIcEvPT_PKS0_i --------------------------
	.section	.text._Z7prescanIcEvPT_PKS0_i,"ax",@progbits
	.align	128
        .global         _Z7prescanIcEvPT_PKS0_i
        .type           _Z7prescanIcEvPT_PKS0_i,@function
        .size           _Z7prescanIcEvPT_PKS0_i,(.L_x_73 - _Z7prescanIcEvPT_PKS0_i)
        .other          _Z7prescanIcEvPT_PKS0_i,@"STO_CUDA_ENTRY STV_DEFAULT"
_Z7prescanIcEvPT_PKS0_i:
.text._Z7prescanIcEvPT_PKS0_i:
[----:B------:R-:W-:Y:S01]  /*0000*/  LDC R1, c[0x0][0x37c] ;  /* 0x0000df00ff017b82 */ /* 0x000fe20000000800 */
[----:B------:R-:W0:Y:S01]  /*0010*/  S2R R9, SR_TID.X ;  /* 0x0000000000097919 */ /* 0x000e220000002100 */
[----:B------:R-:W1:Y:S06]  /*0020*/  LDCU.64 UR4, c[0x0][0x388] ;  /* 0x00007100ff0477ac */ /* 0x000e6c0008000a00 */
[----:B------:R-:W2:Y:S01]  /*0030*/  LDC R6, c[0x0][0x390] ;  /* 0x0000e400ff067b82 */ /* 0x000ea20000000800 */
[----:B------:R-:W3:Y:S01]  /*0040*/  LDCU.64 UR8, c[0x0][0x358] ;  /* 0x00006b00ff0877ac */ /* 0x000ee20008000a00 */
[----:B------:R-:W4:Y:S01]  /*0050*/  LDCU UR6, c[0x0][0x390] ;  /* 0x00007200ff0677ac */ /* 0x000f220008000800 */
[----:B0-----:R-:W-:-:S05]  /*0060*/  IMAD.SHL.U32 R0, R9, 0x2, RZ ;  /* 0x0000000209007824 */ /* 0x001fca00078e00ff */
[----:B-1----:R-:W-:-:S05]  /*0070*/  IADD3 R2, P0, PT, R0, UR4, RZ ;  /* 0x0000000400027c10 */ /* 0x002fca000ff1e0ff */
[----:B------:R-:W-:-:S05]  /*0080*/  IMAD.X R3, RZ, RZ, UR5, P0 ;  /* 0x00000005ff037e24 */ /* 0x000fca00080e06ff */
[----:B---3--:R-:W3:Y:S04]  /*0090*/  LDG.E.U8.CONSTANT R5, desc[UR8][R2.64] ;  /* 0x0000000802057981 */ /* 0x008ee8000c1e9100 */
[----:B------:R0:W5:Y:S01]  /*00a0*/  LDG.E.U8.CONSTANT R7, desc[UR8][R2.64+0x1] ;  /* 0x0000010802077981 */ /* 0x000162000c1e9100 */
[----:B------:R-:W1:Y:S01]  /*00b0*/  S2UR UR5, SR_CgaCtaId ;  /* 0x00000000000579c3 */ /* 0x000e620000008800 */
[----:B------:R-:W-:Y:S01]  /*00c0*/  UMOV UR4, 0x400 ;  /* 0x0000040000047882 */ /* 0x000fe20000000000 */
[----:B------:R-:W-:Y:S01]  /*00d0*/  ISETP.NE.AND P1, PT, R9, RZ, PT ;  /* 0x000000ff0900720c */ /* 0x000fe20003f25270 */
[----:B------:R-:W-:Y:S01]  /*00e0*/  UMOV UR7, 0x1 ;  /* 0x0000000100077882 */ /* 0x000fe20000000000 */
[----:B0-----:R-:W-:Y:S01]  /*00f0*/  IADD3 R2, PT, PT, R0, 0x1, RZ ;  /* 0x0000000100027810 */ /* 0x001fe20007ffe0ff */
[----:B-1----:R-:W-:-:S02]  /*0100*/  ULEA UR4, UR5, UR4, 0x18 ;  /* 0x0000000405047291 */ /* 0x002fc4000f8ec0ff */
[----:B----4-:R-:W-:-:S04]  /*0110*/  USHF.R.S32.HI UR5, URZ, 0x1, UR6 ;  /* 0x00000001ff057899 */ /* 0x010fc80008011406 */
[----:B------:R-:W-:-:S03]  /*0120*/  UISETP.GE.AND UP0, UPT, UR5, 0x1, UPT ;  /* 0x000000010500788c */ /* 0x000fc6000bf06270 */
[----:B---3--:R0:W-:Y:S04]  /*0130*/  STS.U8 [R0+UR4], R5 ;  /* 0x0000000500007988 */ /* 0x0081e80008000004 */
[----:B-----5:R0:W-:Y:S02]  /*0140*/  STS.U8 [R0+UR4+0x1], R7 ;  /* 0x0000010700007988 */ /* 0x0201e40008000004 */
[----:B--2---:R-:W-:Y:S05]  /*0150*/  BRA.U !UP0, `(.L_x_59) ;  /* 0x0000000108387547 */ /* 0x004fea000b800000 */
[----:B------:R-:W-:-:S05]  /*0160*/  UMOV UR7, 0x1 ;  /* 0x0000000100077882 */ /* 0x000fca0000000000 */
.L_x_60:
[----:B------:R-:W-:Y:S01]  /*0170*/  BAR.SYNC.DEFER_BLOCKING 0x0 ;  /* 0x0000000000007b1d */ /* 0x000fe20000010000 */
[----:B------:R-:W-:Y:S01]  /*0180*/  ISETP.GE.AND P0, PT, R9, UR5, PT ;  /* 0x0000000509007c0c */ /* 0x000fe2000bf06270 */
[----:B-1----:R-:W-:Y:S01]  /*0190*/  IMAD.U32 R3, RZ, RZ, UR4 ;  /* 0x00000004ff037e24 */ /* 0x002fe2000f8e00ff */
[----:B------:R-:W-:Y:S02]  /*01a0*/  UISETP.GT.U32.AND UP0, UPT, UR5, 0x1, UPT ;  /* 0x000000010500788c */ /* 0x000fe4000bf04070 */
[----:B------:R-:W-:-:S07]  /*01b0*/  USHF.R.U32.HI UR6, URZ, 0x1, UR5 ;  /* 0x00000001ff067899 */ /* 0x000fce0008011605 */
[----:B------:R-:W-:Y:S02]  /*01c0*/  UMOV UR5, UR6 ;  /* 0x0000000600057c82 */ /* 0x000fe40008000000 */
[----:B------:R-:W-:-:S05]  /*01d0*/  @!P0 IMAD R3, R2, UR7, R3 ;  /* 0x0000000702038c24 */ /* 0x000fca000f8e0203 */
[----:B------:R-:W-:Y:S04]  /*01e0*/  @!P0 LDS.U8 R4, [R3+-0x1] ;  /* 0xffffff0003048984 */ /* 0x000fe80000000000 */
[----:B0-----:R-:W0:Y:S02]  /*01f0*/  @!P0 LDS.U8 R5, [R3+UR7+-0x1] ;  /* 0xffffff0703058984 */ /* 0x001e240008000000 */
[----:B0-----:R-:W-:-:S05]  /*0200*/  @!P0 IADD3 R4, PT, PT, R4, R5, RZ ;  /* 0x0000000504048210 */ /* 0x001fca0007ffe0ff */
[----:B------:R1:W-:Y:S01]  /*0210*/  @!P0 STS.U8 [R3+UR7+-0x1], R4 ;  /* 0xffffff0403008988 */ /* 0x0003e20008000007 */
[----:B------:R-:W-:Y:S01]  /*0220*/  USHF.L.U32 UR7, UR7, 0x1, URZ ;  /* 0x0000000107077899 */ /* 0x000fe200080006ff */
[----:B------:R-:W-:Y:S11]  /*0230*/  BRA.U UP0, `(.L_x_60) ;  /* 0xfffffffd00cc7547 */ /* 0x000ff6000b83ffff */
.L_x_59:
[----:B------:R2:W-:Y:S01]  /*0240*/  @!P1 STS.U8 [R6+UR4+-0x1], RZ ;  /* 0xffffffff06009988 */ /* 0x0005e20008000004 */
[----:B------:R-:W-:-:S13]  /*0250*/  ISETP.GE.AND P0, PT, R6, 0x2, PT ;  /* 0x000000020600780c */ /* 0x000fda0003f06270 */
[----:B--2---:R-:W-:Y:S05]  /*0260*/  @!P0 BRA `(.L_x_61) ;  /* 0x0000000000548947 */ /* 0x004fea0003800000 */
[----:B------:R-:W2:Y:S01]  /*0270*/  LDCU UR6, c[0x0][0x390] ;  /* 0x00007200ff0677ac */ /* 0x000ea20008000800 */
[----:B------:R-:W-:-:S05]  /*0280*/  UMOV UR5, 0x1 ;  /* 0x0000000100057882 */ /* 0x000fca0000000000 */
.L_x_64:
[----:B------:R-:W-:Y:S01]  /*0290*/  BAR.SYNC.DEFER_BLOCKING 0x0 ;  /* 0x0000000000007b1d */ /* 0x000fe20000010000 */
[----:B------:R-:W-:Y:S01]  /*02a0*/  ISETP.GE.U32.AND P0, PT, R9, UR5, PT ;  /* 0x0000000509007c0c */ /* 0x000fe2000bf06070 */
[----:B------:R-:W-:Y:S02]  /*02b0*/  USHF.L.U32 UR5, UR5, 0x1, URZ ;  /* 0x0000000105057899 */ /* 0x000fe400080006ff */
[----:B------:R-:W-:Y:S02]  /*02c0*/  USHF.R.U32.HI UR7, URZ, 0x1, UR7 ;  /* 0x00000001ff077899 */ /* 0x000fe40008011607 */
[----:B------:R-:W-:Y:S08]  /*02d0*/  BSSY.RECONVERGENT B0, `(.L_x_62) ;  /* 0x000000c000007945 */ /* 0x000ff00003800200 */
[----:B---3--:R-:W-:Y:S05]  /*02e0*/  @P0 BRA `(.L_x_63) ;  /* 0x0000000000280947 */ /* 0x008fea0003800000 */
[----:B-1----:R-:W-:-:S04]  /*02f0*/  IMAD.U32 R3, RZ, RZ, UR4 ;  /* 0x00000004ff037e24 */ /* 0x002fc8000f8e00ff */
[----:B------:R-:W-:-:S05]  /*0300*/  IMAD R3, R2, UR7, R3 ;  /* 0x0000000702037c24 */ /* 0x000fca000f8e0203 */
[----:B------:R-:W1:Y:S04]  /*0310*/  LDS.S8 R4, [R3+-0x1] ;  /* 0xffffff0003047984 */ /* 0x000e680000000200 */
[----:B------:R-:W3:Y:S01]  /*0320*/  LDS.S8 R6, [R3+UR7+-0x1] ;  /* 0xffffff0703067984 */ /* 0x000ee20008000200 */
[----:B-1----:R-:W-:Y:S03]  /*0330*/  I2F.S16 R4, R4 ;  /* 0x0000000400047306 */ /* 0x002fe60000101400 */
[----:B---3--:R3:W-:Y:S05]  /*0340*/  STS.U8 [R3+-0x1], R6 ;  /* 0xffffff0603007388 */ /* 0x0087ea0000000000 */
[----:B0-----:R-:W0:Y:S02]  /*0350*/  I2F.S16 R5, R6 ;  /* 0x0000000600057306 */ /* 0x001e240000101400 */
[----:B0-----:R-:W-:-:S06]  /*0360*/  FADD R5, R4, R5 ;  /* 0x0000000504057221 */ /* 0x001fcc0000000000 */
[----:B------:R-:W0:Y:S02]  /*0370*/  F2I.TRUNC.NTZ R8, R5 ;  /* 0x0000000500087305 */ /* 0x000e24000020f100 */
[----:B0-----:R3:W-:Y:S02]  /*0380*/  STS.U8 [R3+UR7+-0x1], R8 ;  /* 0xffffff0803007988 */ /* 0x0017e40008000007 */
.L_x_63:
[----:B--2---:R-:W-:Y:S05]  /*0390*/  BSYNC.RECONVERGENT B0 ;  /* 0x0000000000007941 */ /* 0x004fea0003800200 */
.L_x_62:
[----:B------:R-:W-:-:S09]  /*03a0*/  UISETP.GE.AND UP0, UPT, UR5, UR6, UPT ;  /* 0x000000060500728c */ /* 0x000fd2000bf06270 */
[----:B------:R-:W-:Y:S05]  /*03b0*/  BRA.U !UP0, `(.L_x_64) ;  /* 0xfffffffd08b47547 */ /* 0x000fea000b83ffff */
.L_x_61:
[----:B0-----:R-:W0:Y:S01]  /*03c0*/  LDS.U8 R5, [R0+UR4] ;  /* 0x0000000400057984 */ /* 0x001e220008000000 */
[----:B------:R-:W2:Y:S03]  /*03d0*/  LDCU.64 UR10, c[0x0][0x380] ;  /* 0x00007000ff0a77ac */ /* 0x000ea60008000a00 */
[----:B------:R-:W4:Y:S01]  /*03e0*/  LDS.U8 R7, [R0+UR4+0x1] ;  /* 0x0000010400077984 */ /* 0x000f220008000000 */
[----:B--2---:R-:W-:-:S04]  /*03f0*/  IADD3 R2, P0, PT, R0, UR10, RZ ;  /* 0x0000000a00027c10 */ /* 0x004fc8000ff1e0ff */
[----:B-1-3--:R-:W-:-:S05]  /*0400*/  IADD3.X R3, PT, PT, RZ, UR11, RZ, P0, !PT ;  /* 0x0000000bff037c10 */ /* 0x00afca00087fe4ff */
[----:B0-----:R-:W-:Y:S04]  /*0410*/  STG.E.U8 desc[UR8][R2.64], R5 ;  /* 0x0000000502007986 */ /* 0x001fe8000c101108 */
[----:B----4-:R-:W-:Y:S01]  /*0420*/  STG.E.U8 desc[UR8][R2.64+0x1], R7 ;  /* 0x0000010702007986 */ /* 0x010fe2000c101108 */
[----:B------:R-:W-:Y:S05]  /*0430*/  EXIT ;  /* 0x000000000000794d */ /* 0x000fea0003800000 */
.L_x_65:
        /* <DEDUP_REMOVED lines=12> */
.L_x_73:


//--------------------- .nv.shared._Z12prescan_bcaoIlEvPT_PKS0_i --------------------------
	.section	.nv.shared._Z12prescan_bcaoIlEvPT_PKS0_i,"aw",@nobits
	.sectionflags	@""
	.align	8
.nv.shared._Z12prescan_bcaoIlEvPT_PKS0_i:
	.zero		9216


//--------------------- .nv.shared.reserved.0     --------------------------
	.section	.nv.shared.reserved.0,"aw",@nobits
	.weak		__nv_reservedSMEM_offset_0_alias
	.size		__nv_reservedSMEM_offset_0_alias, 0, 64
	.other		__nv_reservedSMEM_offset_0_alias,@"STO_CUDA_RESERVED_SHARED STV_DEFAULT"
__nv_reservedSMEM_offset_0_alias:
	.zero		0
	.zero		64


//--------------------- .nv.shared._Z7prescanIlEvPT_PKS0_i --------------------------
	.section	.nv.shared._Z7prescanIlEvPT_PKS0_i,"aw",@nobits
	.sectionflags	@""
	.align	8
.nv.shared._Z7prescanIlEvPT_PKS0_i:
	.zero		5120


//--------------------- .nv.shared._Z12prescan_bcaoIiEvPT_PKS0_i --------------------------
	.section	.nv.shared._Z12prescan_bcaoIiEvPT_PKS0_i,"aw",@nobits
	.sectionflags	@""
	.align	4
.nv.shared._Z12prescan_bcaoIiEvPT_PKS0_i:
	.zero		5120


//--------------------- .nv.shared._Z7prescanIiEvPT_PKS0_i --------------------------
	.section	.nv.shared._Z7prescanIiEvPT_PKS0_i,"aw",@nobits
	.sectionflags	@""
	.align	4
.nv.shared._Z7prescanIiEvPT_PKS0_i:
	.zero		3072


//--------------------- .nv.shared._Z12prescan_bcaoIsEvPT_PKS0_i --------------------------
	.section	.nv.shared._Z12prescan_bcaoIsEvPT_PKS0_i,"aw",@nobits
	.sectionflags	@""
	.align	2
.nv.shared._Z12prescan_bcaoIsEvPT_PKS0_i:
	.zero		3072


//--------------------- .nv.shared._Z7prescanIsEvPT_PKS0_i --------------------------
	.section	.nv.shared._Z7prescanIsEvPT_PKS0_i,"aw",@nobits
	.sectionflags	@""
	.align	2
.nv.shared._Z7prescanIsEvPT_PKS0_i:
	.zero		2048


//--------------------- .nv.shared._Z12prescan_bcaoIcEvPT_PKS0_i --------------------------
	.section	.nv.shared._Z12prescan_bcaoIcEvPT_PKS0_i,"aw",@nobits
	.sectionflags	@""
.nv.shared._Z12prescan_bcaoIcEvPT_PKS0_i:
	.zero		2048


//--------------------- .nv.shared._Z7prescanIcEvPT_PKS0_i --------------------------
	.section	.nv.shared._Z7prescanIcEvPT_PKS0_i,"aw",@nobits
	.sectionflags	@""
.nv.shared._Z7prescanIcEvPT_PKS0_i:
	.zero		1536


//--------------------- .nv.constant0._Z12prescan_bcaoIlEvPT_PKS0_i --------------------------
	.section	.nv.constant0._Z12prescan_bcaoIlEvPT_PKS0_i,"a",@progbits
	.sectionflags	@""
	.align	4
.nv.constant0._Z12prescan_bcaoIlEvPT_PKS0_i:
	.zero		916


//--------------------- .nv.constant0._Z7prescanIlEvPT_PKS0_i --------------------------
	.section	.nv.constant0._Z7prescanIlEvPT_PKS0_i,"a",@progbits
	.sectionflags	@""
	.align	4
.nv.constant0._Z7prescanIlEvPT_PKS0_i:
	.zero		916


//--------------------- .nv.constant0._Z12prescan_bcaoIiEvPT_PKS0_i --------------------------
	.section	.nv.constant0._Z12prescan_bcaoIiEvPT_PKS0_i,"a",@progbits
	.sectionflags	@""
	.align	4
.nv.constant0._Z12prescan_bcaoIiEvPT_PKS0_i:
	.zero		916


//--------------------- .nv.constant0._Z7prescanIiEvPT_PKS0_i --------------------------
	.section	.nv.constant0._Z7prescanIiEvPT_PKS0_i,"a",@progbits
	.sectionflags	@""
	.align	4
.nv.constant0._Z7prescanIiEvPT_PKS0_i:
	.zero		916


//--------------------- .nv.constant0._Z12prescan_bcaoIsEvPT_PKS0_i --------------------------
	.section	.nv.constant0._Z12prescan_bcaoIsEvPT_PKS0_i,"a",@progbits
	.sectionflags	@""
	.align	4
.nv.constant0._Z12prescan_bcaoIsEvPT_PKS0_i:
	.zero		916


//--------------------- .nv.constant0._Z7prescanIsEvPT_PKS0_i --------------------------
	.section	.nv.constant0._Z7prescanIsEvPT_PKS0_i,"a",@progbits
	.sectionflags	@""
	.align	4
.nv.constant0._Z7prescanIsEvPT_PKS0_i:
	.zero		916


//--------------------- .nv.constant0._Z12prescan_bcaoIcEvPT_PKS0_i --------------------------
	.section	.nv.constant0._Z12prescan_bcaoIcEvPT_PKS0_i,"a",@progbits
	.sectionflags	@""
	.align	4
.nv.constant0._Z12prescan_bcaoIcEvPT_PKS0_i:
	.zero		916


//--------------------- .nv.constant0._Z7prescanIcEvPT_PKS0_i --------------------------
	.section	.nv.constant0._Z7prescanIcEvPT_PKS0_i,"a",@progbits
	.sectionflags	@""
	.align	4
.nv.constant0._Z7prescanIcEvPT_PKS0_i:
	.zero		916


//--------------------- SYMBOLS --------------------------

	.type		.nv.reservedSmem.offset0,@object
	.size		.nv.reservedSmem.offset0,0x4
	.type		.nv.reservedSmem.cap,@object
	.size		.nv.reservedSmem.cap,0x4
